//
// Generated by NVIDIA NVVM Compiler
//
// Compiler Build ID: CL-36424714
// Cuda compilation tools, release 13.0, V13.0.88
// Based on NVVM 20.0.0
//

.version 9.0
.target sm_100
.address_size 64

	// .globl	_Z18merge_basic_kernelPiiS_iS_
.extern .func  (.param .b32 func_retval0) vprintf
(
	.param .b64 vprintf_param_0,
	.param .b64 vprintf_param_1
)
;
.global .align 1 .b8 $str[52] = {105, 95, 99, 117, 114, 114, 32, 37, 105, 44, 32, 105, 95, 110, 101, 120, 116, 32, 37, 105, 44, 32, 106, 95, 99, 117, 114, 114, 32, 37, 105, 44, 32, 106, 95, 110, 101, 120, 116, 32, 37, 105, 44, 32, 116, 105, 100, 32, 37, 100, 10};

.visible .entry _Z18merge_basic_kernelPiiS_iS_(
	.param .u64 .ptr .align 1 _Z18merge_basic_kernelPiiS_iS__param_0,
	.param .u32 _Z18merge_basic_kernelPiiS_iS__param_1,
	.param .u64 .ptr .align 1 _Z18merge_basic_kernelPiiS_iS__param_2,
	.param .u32 _Z18merge_basic_kernelPiiS_iS__param_3,
	.param .u64 .ptr .align 1 _Z18merge_basic_kernelPiiS_iS__param_4
)
{
	.local .align 8 .b8 	__local_depot0[24];
	.reg .b64 	%SP;
	.reg .b64 	%SPL;
	.reg .pred 	%p<52>;
	.reg .b32 	%r<172>;
	.reg .b32 	%f<11>;
	.reg .b64 	%rd<92>;

	mov.u64 	%SPL, __local_depot0;
	cvta.local.u64 	%SP, %SPL;
	ld.param.u64 	%rd25, [_Z18merge_basic_kernelPiiS_iS__param_0];
	ld.param.u32 	%r71, [_Z18merge_basic_kernelPiiS_iS__param_1];
	ld.param.u64 	%rd26, [_Z18merge_basic_kernelPiiS_iS__param_2];
	ld.param.u32 	%r72, [_Z18merge_basic_kernelPiiS_iS__param_3];
	ld.param.u64 	%rd27, [_Z18merge_basic_kernelPiiS_iS__param_4];
	cvta.to.global.u64 	%rd1, %rd27;
	cvta.to.global.u64 	%rd2, %rd26;
	cvta.to.global.u64 	%rd3, %rd25;
	mov.u32 	%r73, %ctaid.x;
	mov.u32 	%r74, %ntid.x;
	mov.u32 	%r75, %tid.x;
	mad.lo.s32 	%r1, %r73, %r74, %r75;
	add.s32 	%r76, %r72, %r71;
	cvt.rn.f32.s32 	%f1, %r76;
	cvt.rn.f32.s32 	%f2, %r1;
	mov.u32 	%r77, %nctaid.x;
	mul.lo.s32 	%r78, %r74, %r77;
	cvt.rn.f32.u32 	%f3, %r78;
	div.rn.f32 	%f4, %f1, %f3;
	cvt.rpi.f32.f32 	%f5, %f4;
	mul.f32 	%f6, %f5, %f2;
	cvt.rzi.s32.f32 	%r2, %f6;
	add.s32 	%r79, %r1, 1;
	cvt.rn.f32.s32 	%f7, %r79;
	div.u32 	%r80, %r76, %r78;
	cvt.rn.f32.u32 	%f8, %r80;
	mul.f32 	%f9, %f7, %f8;
	min.f32 	%f10, %f9, %f1;
	cvt.rzi.s32.f32 	%r3, %f10;
	min.s32 	%r145, %r2, %r71;
	sub.s32 	%r146, %r2, %r145;
	setp.lt.s32 	%p3, %r2, %r72;
	sub.s32 	%r81, %r2, %r72;
	selp.b32 	%r147, 0, %r81, %p3;
	setp.lt.s32 	%p4, %r2, %r71;
	sub.s32 	%r82, %r2, %r71;
	selp.b32 	%r148, 0, %r82, %p4;
$L__BB0_1:
	mov.u32 	%r11, %r145;
	mov.u32 	%r10, %r146;
	setp.lt.s32 	%p5, %r11, 1;
	setp.ge.s32 	%p6, %r10, %r72;
	or.pred  	%p7, %p5, %p6;
	@%p7 bra 	$L__BB0_4;
	add.s32 	%r83, %r11, -1;
	mul.wide.u32 	%rd28, %r83, 4;
	add.s64 	%rd29, %rd3, %rd28;
	ld.global.u32 	%r84, [%rd29];
	mul.wide.s32 	%rd30, %r10, 4;
	add.s64 	%rd31, %rd2, %rd30;
	ld.global.u32 	%r85, [%rd31];
	setp.le.s32 	%p8, %r84, %r85;
	@%p8 bra 	$L__BB0_4;
	sub.s32 	%r92, %r11, %r147;
	add.s32 	%r93, %r92, 1;
	shr.s32 	%r94, %r93, 1;
	add.s32 	%r146, %r94, %r10;
	sub.s32 	%r145, %r11, %r94;
	mov.pred 	%p50, 0;
	mov.u32 	%r148, %r10;
	bra.uni 	$L__BB0_7;
$L__BB0_4:
	setp.lt.s32 	%p10, %r10, 1;
	setp.ge.s32 	%p11, %r11, %r71;
	mov.pred 	%p50, -1;
	or.pred  	%p12, %p10, %p11;
	mov.u32 	%r145, %r11;
	mov.u32 	%r146, %r10;
	@%p12 bra 	$L__BB0_7;
	add.s32 	%r86, %r10, -1;
	mul.wide.u32 	%rd32, %r86, 4;
	add.s64 	%rd33, %rd2, %rd32;
	ld.global.u32 	%r87, [%rd33];
	mul.wide.s32 	%rd34, %r11, 4;
	add.s64 	%rd35, %rd3, %rd34;
	ld.global.u32 	%r88, [%rd35];
	setp.lt.s32 	%p14, %r87, %r88;
	mov.u32 	%r145, %r11;
	mov.u32 	%r146, %r10;
	@%p14 bra 	$L__BB0_7;
	sub.s32 	%r89, %r10, %r148;
	add.s32 	%r90, %r89, 1;
	shr.s32 	%r91, %r90, 1;
	add.s32 	%r145, %r91, %r11;
	sub.s32 	%r146, %r10, %r91;
	mov.pred 	%p50, 0;
	mov.u32 	%r147, %r11;
$L__BB0_7:
	not.pred 	%p17, %p50;
	@%p17 bra 	$L__BB0_1;
	min.s32 	%r153, %r3, %r71;
	sub.s32 	%r154, %r3, %r153;
	setp.lt.s32 	%p18, %r3, %r72;
	sub.s32 	%r95, %r3, %r72;
	selp.b32 	%r155, 0, %r95, %p18;
	setp.lt.s32 	%p19, %r3, %r71;
	sub.s32 	%r96, %r3, %r71;
	selp.b32 	%r156, 0, %r96, %p19;
$L__BB0_9:
	mov.u32 	%r27, %r153;
	mov.u32 	%r26, %r154;
	setp.lt.s32 	%p20, %r27, 1;
	setp.ge.s32 	%p21, %r26, %r72;
	or.pred  	%p22, %p20, %p21;
	@%p22 bra 	$L__BB0_12;
	add.s32 	%r97, %r27, -1;
	mul.wide.u32 	%rd36, %r97, 4;
	add.s64 	%rd37, %rd3, %rd36;
	ld.global.u32 	%r98, [%rd37];
	mul.wide.s32 	%rd38, %r26, 4;
	add.s64 	%rd39, %rd2, %rd38;
	ld.global.u32 	%r99, [%rd39];
	setp.le.s32 	%p23, %r98, %r99;
	@%p23 bra 	$L__BB0_12;
	sub.s32 	%r106, %r27, %r155;
	add.s32 	%r107, %r106, 1;
	shr.s32 	%r108, %r107, 1;
	add.s32 	%r154, %r108, %r26;
	sub.s32 	%r153, %r27, %r108;
	mov.pred 	%p51, 0;
	mov.u32 	%r156, %r26;
	bra.uni 	$L__BB0_15;
$L__BB0_12:
	setp.lt.s32 	%p25, %r26, 1;
	setp.ge.s32 	%p26, %r27, %r71;
	mov.pred 	%p51, -1;
	or.pred  	%p27, %p25, %p26;
	mov.u32 	%r153, %r27;
	mov.u32 	%r154, %r26;
	@%p27 bra 	$L__BB0_15;
	add.s32 	%r100, %r26, -1;
	mul.wide.u32 	%rd40, %r100, 4;
	add.s64 	%rd41, %rd2, %rd40;
	ld.global.u32 	%r101, [%rd41];
	mul.wide.s32 	%rd42, %r27, 4;
	add.s64 	%rd43, %rd3, %rd42;
	ld.global.u32 	%r102, [%rd43];
	setp.lt.s32 	%p29, %r101, %r102;
	mov.u32 	%r153, %r27;
	mov.u32 	%r154, %r26;
	@%p29 bra 	$L__BB0_15;
	sub.s32 	%r103, %r26, %r156;
	add.s32 	%r104, %r103, 1;
	shr.s32 	%r105, %r104, 1;
	add.s32 	%r153, %r105, %r27;
	sub.s32 	%r154, %r26, %r105;
	mov.pred 	%p51, 0;
	mov.u32 	%r155, %r27;
$L__BB0_15:
	not.pred 	%p32, %p51;
	@%p32 bra 	$L__BB0_9;
	add.u64 	%rd44, %SP, 0;
	add.u64 	%rd45, %SPL, 0;
	sub.s32 	%r36, %r2, %r145;
	sub.s32 	%r110, %r3, %r153;
	st.local.v2.u32 	[%rd45], {%r145, %r153};
	st.local.v2.u32 	[%rd45+8], {%r36, %r110};
	st.local.u32 	[%rd45+16], %r1;
	mov.u64 	%rd46, $str;
	cvta.global.u64 	%rd47, %rd46;
	{ // callseq 0, 0
	.param .b64 param0;
	st.param.b64 	[param0], %rd47;
	.param .b64 param1;
	st.param.b64 	[param1], %rd44;
	.param .b32 retval0;
	call.uni (retval0), 
	vprintf, 
	(
	param0, 
	param1
	);
	ld.param.b32 	%r111, [retval0];
	} // callseq 0
	sub.s32 	%r37, %r153, %r145;
	sub.s32 	%r113, %r110, %r36;
	min.s32 	%r114, %r37, %r113;
	setp.lt.s32 	%p33, %r114, 1;
	mov.b32 	%r160, 0;
	mov.u32 	%r161, %r160;
	mov.u32 	%r162, %r160;
	@%p33 bra 	$L__BB0_19;
	mul.wide.s32 	%rd48, %r2, 4;
	add.s64 	%rd4, %rd1, %rd48;
	mul.wide.s32 	%rd49, %r36, 4;
	add.s64 	%rd5, %rd2, %rd49;
	mul.wide.s32 	%rd50, %r145, 4;
	add.s64 	%rd6, %rd3, %rd50;
	mov.b32 	%r162, 0;
	mov.u32 	%r161, %r162;
	mov.u32 	%r160, %r162;
$L__BB0_18:
	mul.wide.u32 	%rd51, %r160, 4;
	add.s64 	%rd52, %rd6, %rd51;
	ld.global.u32 	%r116, [%rd52];
	mul.wide.u32 	%rd53, %r161, 4;
	add.s64 	%rd54, %rd5, %rd53;
	ld.global.u32 	%r118, [%rd54];
	setp.gt.s32 	%p34, %r116, %r118;
	setp.le.s32 	%p35, %r116, %r118;
	selp.u32 	%r120, 1, 0, %p35;
	add.s32 	%r160, %r160, %r120;
	selp.u32 	%r121, 1, 0, %p34;
	add.s32 	%r161, %r161, %r121;
	min.s32 	%r122, %r116, %r118;
	mul.wide.u32 	%rd55, %r162, 4;
	add.s64 	%rd56, %rd4, %rd55;
	st.global.u32 	[%rd56], %r122;
	add.s32 	%r162, %r162, 1;
	setp.lt.s32 	%p36, %r160, %r37;
	setp.lt.s32 	%p37, %r161, %r113;
	and.pred  	%p38, %p36, %p37;
	@%p38 bra 	$L__BB0_18;
$L__BB0_19:
	setp.eq.s32 	%p39, %r160, %r37;
	@%p39 bra 	$L__BB0_27;
	setp.ge.s32 	%p40, %r160, %r37;
	@%p40 bra 	$L__BB0_34;
	add.s32 	%r48, %r160, %r145;
	sub.s32 	%r123, %r153, %r48;
	and.b32  	%r49, %r123, 3;
	setp.eq.s32 	%p41, %r49, 0;
	@%p41 bra 	$L__BB0_24;
	mul.wide.s32 	%rd57, %r2, 4;
	mul.wide.u32 	%rd58, %r162, 4;
	add.s64 	%rd59, %rd57, %rd58;
	add.s64 	%rd88, %rd1, %rd59;
	mul.wide.u32 	%rd60, %r160, 4;
	add.s64 	%rd61, %rd3, %rd60;
	mul.wide.s32 	%rd62, %r145, 4;
	add.s64 	%rd87, %rd61, %rd62;
	neg.s32 	%r163, %r49;
	add.s32 	%r162, %r162, %r49;
	add.s32 	%r160, %r160, %r49;
$L__BB0_23:
	.pragma "nounroll";
	ld.global.u32 	%r124, [%rd87];
	st.global.u32 	[%rd88], %r124;
	add.s64 	%rd88, %rd88, 4;
	add.s64 	%rd87, %rd87, 4;
	add.s32 	%r163, %r163, 1;
	setp.ne.s32 	%p42, %r163, 0;
	@%p42 bra 	$L__BB0_23;
$L__BB0_24:
	sub.s32 	%r125, %r48, %r153;
	setp.gt.u32 	%p43, %r125, -4;
	@%p43 bra 	$L__BB0_34;
	mul.wide.s32 	%rd63, %r145, 4;
	add.s64 	%rd64, %rd3, %rd63;
	add.s64 	%rd13, %rd64, 8;
	mul.wide.s32 	%rd65, %r2, 4;
	mul.wide.u32 	%rd66, %r162, 4;
	add.s64 	%rd67, %rd65, %rd66;
	add.s64 	%rd68, %rd67, %rd1;
	add.s64 	%rd91, %rd68, 8;
$L__BB0_26:
	mul.wide.s32 	%rd69, %r160, 4;
	add.s64 	%rd70, %rd13, %rd69;
	ld.global.u32 	%r126, [%rd70+-8];
	st.global.u32 	[%rd91+-8], %r126;
	ld.global.u32 	%r127, [%rd70+-4];
	st.global.u32 	[%rd91+-4], %r127;
	ld.global.u32 	%r128, [%rd70];
	st.global.u32 	[%rd91], %r128;
	ld.global.u32 	%r129, [%rd70+4];
	st.global.u32 	[%rd91+4], %r129;
	add.s32 	%r160, %r160, 4;
	add.s64 	%rd91, %rd91, 16;
	setp.lt.s32 	%p44, %r160, %r37;
	@%p44 bra 	$L__BB0_26;
	bra.uni 	$L__BB0_34;
$L__BB0_27:
	setp.ge.s32 	%p45, %r161, %r113;
	@%p45 bra 	$L__BB0_34;
	add.s32 	%r130, %r2, %r161;
	add.s32 	%r57, %r3, %r145;
	add.s32 	%r131, %r130, %r153;
	sub.s32 	%r132, %r57, %r131;
	and.b32  	%r58, %r132, 3;
	setp.eq.s32 	%p46, %r58, 0;
	mov.u32 	%r169, %r161;
	@%p46 bra 	$L__BB0_31;
	mul.wide.s32 	%rd71, %r2, 4;
	mul.wide.u32 	%rd72, %r162, 4;
	add.s64 	%rd73, %rd71, %rd72;
	add.s64 	%rd89, %rd1, %rd73;
	add.s64 	%rd74, %rd2, %rd71;
	mul.wide.s32 	%rd75, %r145, 4;
	sub.s64 	%rd16, %rd74, %rd75;
	neg.s32 	%r166, %r58;
	add.s32 	%r162, %r162, %r58;
	mov.u32 	%r169, %r161;
$L__BB0_30:
	.pragma "nounroll";
	mul.wide.s32 	%rd76, %r169, 4;
	add.s64 	%rd77, %rd16, %rd76;
	ld.global.u32 	%r133, [%rd77];
	st.global.u32 	[%rd89], %r133;
	add.s32 	%r169, %r169, 1;
	add.s64 	%rd89, %rd89, 4;
	add.s32 	%r166, %r166, 1;
	setp.ne.s32 	%p47, %r166, 0;
	@%p47 bra 	$L__BB0_30;
$L__BB0_31:
	sub.s32 	%r134, %r2, %r57;
	add.s32 	%r135, %r161, %r153;
	add.s32 	%r136, %r134, %r135;
	setp.gt.u32 	%p48, %r136, -4;
	@%p48 bra 	$L__BB0_34;
	mul.wide.s32 	%rd78, %r2, 4;
	add.s64 	%rd79, %rd78, %rd2;
	mul.wide.s32 	%rd80, %r145, 4;
	sub.s64 	%rd81, %rd79, %rd80;
	add.s64 	%rd19, %rd81, 8;
	mul.wide.u32 	%rd82, %r162, 4;
	add.s64 	%rd83, %rd78, %rd82;
	add.s64 	%rd84, %rd83, %rd1;
	add.s64 	%rd90, %rd84, 8;
$L__BB0_33:
	mul.wide.s32 	%rd85, %r169, 4;
	add.s64 	%rd86, %rd19, %rd85;
	ld.global.u32 	%r137, [%rd86+-8];
	st.global.u32 	[%rd90+-8], %r137;
	ld.global.u32 	%r138, [%rd86+-4];
	st.global.u32 	[%rd90+-4], %r138;
	ld.global.u32 	%r139, [%rd86];
	st.global.u32 	[%rd90], %r139;
	ld.global.u32 	%r140, [%rd86+4];
	st.global.u32 	[%rd90+4], %r140;
	add.s32 	%r169, %r169, 4;
	add.s64 	%rd90, %rd90, 16;
	setp.lt.s32 	%p49, %r169, %r113;
	@%p49 bra 	$L__BB0_33;
$L__BB0_34:
	ret;

}


// ===== COMPILED SASS (sm_100) =====

	.target	sm_100

	.elftype	@"ET_EXEC"


//--------------------- .note.nv.tkinfo           --------------------------
	.section	.note.nv.tkinfo,"",@"SHT_NOTE"
	.sectionflags	@"SHF_NOTE_NV_TKINFO"
	.tkinfo
        /*0018*/ 	.word	0x00000002
        /*0030*/ 	.string	""
        /*0030*/ 	.string	"ptxas"
        /*0030*/ 	.string	"Cuda compilation tools, release 13.0, V13.0.88"
        /*0030*/ 	.string	"Build cuda_13.0.r13.0/compiler.36424714_0"
        /*0030*/ 	.string	"-arch sm_100 -m 64 "



//--------------------- .note.nv.cuinfo           --------------------------
	.section	.note.nv.cuinfo,"",@"SHT_NOTE"
	.sectionflags	@"SHF_NOTE_NV_CUINFO"
        /*0018*/ 	.short	0x0002
        /*001a*/ 	.short	0x0064
        /*001c*/ 	.short	0x0082
	.zero		2


//--------------------- .nv.info                  --------------------------
	.section	.nv.info,"",@"SHT_CUDA_INFO"
	.align	4


	//----- nvinfo : EIATTR_REGCOUNT
	.align		4
        /*0000*/ 	.byte	0x04, 0x2f
        /*0002*/ 	.short	(.L_2 - .L_1)
	.align		4
.L_1:
        /*0004*/ 	.word	index@(_Z18merge_basic_kernelPiiS_iS_)
        /*0008*/ 	.word	0x0000001c


	//----- nvinfo : EIATTR_FRAME_SIZE
	.align		4
.L_2:
        /*000c*/ 	.byte	0x04, 0x11
        /*000e*/ 	.short	(.L_4 - .L_3)
	.align		4
.L_3:
        /*0010*/ 	.word	index@($__internal_0_$__cuda_sm3x_div_rn_noftz_f32_slowpath)
        /*0014*/ 	.word	0x00000018


	//----- nvinfo : EIATTR_FRAME_SIZE
	.align		4
.L_4:
        /*0018*/ 	.byte	0x04, 0x11
        /*001a*/ 	.short	(.L_6 - .L_5)
	.align		4
.L_5:
        /*001c*/ 	.word	index@(_Z18merge_basic_kernelPiiS_iS_)
        /*0020*/ 	.word	0x00000018


	//----- nvinfo : EIATTR_MIN_STACK_SIZE
	.align		4
.L_6:
        /*0024*/ 	.byte	0x04, 0x12
        /*0026*/ 	.short	(.L_8 - .L_7)
	.align		4
.L_7:
        /*0028*/ 	.word	index@(_Z18merge_basic_kernelPiiS_iS_)
        /*002c*/ 	.word	0x00000018
.L_8:


//--------------------- .nv.compat                --------------------------
	.section	.nv.compat,"",@"SHT_CUDA_COMPAT_INFO"
	.align	4
        /*0000*/ 	.byte	0x02, 0x09, 0x00, 0x00, 0x02, 0x02, 0x01, 0x00, 0x02, 0x05, 0x05, 0x00, 0x03, 0x07, 0x01, 0x01
        /*0010*/ 	.byte	0x02, 0x03, 0x00, 0x00, 0x02, 0x06, 0x01, 0x00, 0x04, 0x0b, 0x08, 0x00, 0x01, 0x00, 0x00, 0x00
        /*0020*/ 	.byte	0x00, 0x00, 0x00, 0x00


//--------------------- .nv.info._Z18merge_basic_kernelPiiS_iS_ --------------------------
	.section	.nv.info._Z18merge_basic_kernelPiiS_iS_,"",@"SHT_CUDA_INFO"
	.sectionflags	@""
	.align	4


	//----- nvinfo : EIATTR_CUDA_API_VERSION
	.align		4
        /*0000*/ 	.byte	0x04, 0x37
        /*0002*/ 	.short	(.L_10 - .L_9)
.L_9:
        /*0004*/ 	.word	0x00000082


	//----- nvinfo : EIATTR_KPARAM_INFO
	.align		4
.L_10:
        /*0008*/ 	.byte	0x04, 0x17
        /*000a*/ 	.short	(.L_12 - .L_11)
.L_11:
        /*000c*/ 	.word	0x00000000
        /*0010*/ 	.short	0x0004
        /*0012*/ 	.short	0x0020
        /*0014*/ 	.byte	0x00, 0xf5, 0x21, 0x00


	//----- nvinfo : EIATTR_KPARAM_INFO
	.align		4
.L_12:
        /*0018*/ 	.byte	0x04, 0x17
        /*001a*/ 	.short	(.L_14 - .L_13)
.L_13:
        /*001c*/ 	.word	0x00000000
        /*0020*/ 	.short	0x0003
        /*0022*/ 	.short	0x0018
        /*0024*/ 	.byte	0x00, 0xf0, 0x11, 0x00


	//----- nvinfo : EIATTR_KPARAM_INFO
	.align		4
.L_14:
        /*0028*/ 	.byte	0x04, 0x17
        /*002a*/ 	.short	(.L_16 - .L_15)
.L_15:
        /*002c*/ 	.word	0x00000000
        /*0030*/ 	.short	0x0002
        /*0032*/ 	.short	0x0010
        /*0034*/ 	.byte	0x00, 0xf5, 0x21, 0x00


	//----- nvinfo : EIATTR_KPARAM_INFO
	.align		4
.L_16:
        /*0038*/ 	.byte	0x04, 0x17
        /*003a*/ 	.short	(.L_18 - .L_17)
.L_17:
        /*003c*/ 	.word	0x00000000
        /*0040*/ 	.short	0x0001
        /*0042*/ 	.short	0x0008
        /*0044*/ 	.byte	0x00, 0xf0, 0x11, 0x00


	//----- nvinfo : EIATTR_KPARAM_INFO
	.align		4
.L_18:
        /*0048*/ 	.byte	0x04, 0x17
        /*004a*/ 	.short	(.L_20 - .L_19)
.L_19:
        /*004c*/ 	.word	0x00000000
        /*0050*/ 	.short	0x0000
        /*0052*/ 	.short	0x0000
        /*0054*/ 	.byte	0x00, 0xf5, 0x21, 0x00


	//----- nvinfo : EIATTR_SPARSE_MMA_MASK
	.align		4
.L_20:
        /*0058*/ 	.byte	0x03, 0x50
        /*005a*/ 	.short	0x0000


	//----- nvinfo : EIATTR_MAXREG_COUNT
	.align		4
        /*005c*/ 	.byte	0x03, 0x1b
        /*005e*/ 	.short	0x00ff


	//----- nvinfo : EIATTR_EXTERNS
	.align		4
        /*0060*/ 	.byte	0x04, 0x0f
        /*0062*/ 	.short	(.L_22 - .L_21)


	//   ....[0]....
	.align		4
.L_21:
        /*0064*/ 	.word	index@(vprintf)


	//----- nvinfo : EIATTR_MERCURY_ISA_VERSION
	.align		4
.L_22:
        /*0068*/ 	.byte	0x03, 0x5f
        /*006a*/ 	.short	0x0101


	//----- nvinfo : EIATTR_VRC_CTA_INIT_COUNT
	.align		4
        /*006c*/ 	.byte	0x02, 0x4a
	.zero		1
	.zero		1


	//----- nvinfo : EIATTR_SYSCALL_OFFSETS
	.align		4
        /*0070*/ 	.byte	0x04, 0x46
        /*0072*/ 	.short	(.L_24 - .L_23)


	//   ....[0]....
.L_23:
        /*0074*/ 	.word	0x00000bb0


	//----- nvinfo : EIATTR_EXIT_INSTR_OFFSETS
	.align		4
.L_24:
        /*0078*/ 	.byte	0x04, 0x1c
        /*007a*/ 	.short	(.L_26 - .L_25)


	//   ....[0]....
.L_25:
        /*007c*/ 	.word	0x00000e30


	//   ....[1]....
        /*0080*/ 	.word	0x00001060


	//   ....[2]....
        /*0084*/ 	.word	0x00001660


	//   ....[3]....
        /*0088*/ 	.word	0x00001700


	//   ....[4]....
        /*008c*/ 	.word	0x00001720


	//   ....[5]....
        /*0090*/ 	.word	0x00001930


	//   ....[6]....
        /*0094*/ 	.word	0x00001f50


	//   ....[7]....
        /*0098*/ 	.word	0x00001ff0


	//----- nvinfo : EIATTR_CRS_STACK_SIZE
	.align		4
.L_26:
        /*009c*/ 	.byte	0x04, 0x1e
        /*009e*/ 	.short	(.L_28 - .L_27)
.L_27:
        /*00a0*/ 	.word	0x00000000


	//----- nvinfo : EIATTR_CBANK_PARAM_SIZE
	.align		4
.L_28:
        /*00a4*/ 	.byte	0x03, 0x19
        /*00a6*/ 	.short	0x0028


	//----- nvinfo : EIATTR_PARAM_CBANK
	.align		4
        /*00a8*/ 	.byte	0x04, 0x0a
        /*00aa*/ 	.short	(.L_30 - .L_29)
	.align		4
.L_29:
        /*00ac*/ 	.word	index@(.nv.constant0._Z18merge_basic_kernelPiiS_iS_)
        /*00b0*/ 	.short	0x0380
        /*00b2*/ 	.short	0x0028


	//----- nvinfo : EIATTR_SW_WAR
	.align		4
.L_30:
        /*00b4*/ 	.byte	0x04, 0x36
        /*00b6*/ 	.short	(.L_32 - .L_31)
.L_31:
        /*00b8*/ 	.word	0x00000008
.L_32:


//--------------------- .nv.callgraph             --------------------------
	.section	.nv.callgraph,"",@"SHT_CUDA_CALLGRAPH"
	.align	4
	.sectionentsize	8
	.align		4
        /*0000*/ 	.word	0x00000000
	.align		4
        /*0004*/ 	.word	0xffffffff
	.align		4
        /*0008*/ 	.word	index@(_Z18merge_basic_kernelPiiS_iS_)
	.align		4
        /*000c*/ 	.word	index@(vprintf)
	.align		4
        /*0010*/ 	.word	0x00000000
	.align		4
        /*0014*/ 	.word	0xfffffffe
	.align		4
        /*0018*/ 	.word	0x00000000
	.align		4
        /*001c*/ 	.word	0xfffffffd
	.align		4
        /*0020*/ 	.word	0x00000000
	.align		4
        /*0024*/ 	.word	0xfffffffc


//--------------------- .nv.constant4             --------------------------
	.section	.nv.constant4,"a",@progbits
	.align	8
	.align		8
.nv.constant4:
        /*0000*/ 	.dword	vprintf
	.align		8
        /*0008*/ 	.dword	$str


//--------------------- .text._Z18merge_basic_kernelPiiS_iS_ --------------------------
	.section	.text._Z18merge_basic_kernelPiiS_iS_,"ax",@progbits
	.align	128
        .global         _Z18merge_basic_kernelPiiS_iS_
        .type           _Z18merge_basic_kernelPiiS_iS_,@function
        .size           _Z18merge_basic_kernelPiiS_iS_,(.L_x_43 - _Z18merge_basic_kernelPiiS_iS_)
        .other          _Z18merge_basic_kernelPiiS_iS_,@"STO_CUDA_ENTRY STV_DEFAULT"
_Z18merge_basic_kernelPiiS_iS_:
.text._Z18merge_basic_kernelPiiS_iS_:
[----:B------:R-:W0:Y:S01]  /*0000*/  LDC R1, c[0x0][0x37c] ;  /* 0x0000df00ff017b82 */ /* 0x000e220000000800 */
[----:B------:R-:W1:Y:S07]  /*0010*/  LDCU UR7, c[0x0][0x2fc] ;  /* 0x00005f80ff0777ac */ /* 0x000e6e0008000800 */
[----:B------:R-:W2:Y:S01]  /*0020*/  LDC R9, c[0x0][0x360] ;  /* 0x0000d800ff097b82 */ /* 0x000ea20000000800 */
[----:B------:R-:W3:Y:S01]  /*0030*/  S2R R10, SR_TID.X ;  /* 0x00000000000a7919 */ /* 0x000ee20000002100 */
[----:B0-----:R-:W-:Y:S01]  /*0040*/  VIADD R1, R1, 0xffffffe8 ;  /* 0xffffffe801017836 */ /* 0x001fe20000000000 */
[----:B------:R-:W2:Y:S01]  /*0050*/  LDCU UR5, c[0x0][0x370] ;  /* 0x00006e00ff0577ac */ /* 0x000ea20008000800 */
[----:B------:R-:W0:Y:S04]  /*0060*/  LDCU UR4, c[0x0][0x398] ;  /* 0x00007300ff0477ac */ /* 0x000e280008000800 */
[----:B------:R-:W3:Y:S01]  /*0070*/  S2UR UR8, SR_CTAID.X ;  /* 0x00000000000879c3 */ /* 0x000ee20000002500 */
[----:B------:R-:W4:Y:S01]  /*0080*/  LDCU UR6, c[0x0][0x2f8] ;  /* 0x00005f00ff0677ac */ /* 0x000f220008000800 */
[----:B--2---:R-:W-:Y:S01]  /*0090*/  IMAD R4, R9, UR5, RZ ;  /* 0x0000000509047c24 */ /* 0x004fe2000f8e02ff */
[----:B------:R-:W0:Y:S04]  /*00a0*/  LDCU UR5, c[0x0][0x388] ;  /* 0x00007100ff0577ac */ /* 0x000e280008000800 */
[----:B------:R-:W-:-:S02]  /*00b0*/  I2FP.F32.U32 R3, R4 ;  /* 0x0000000400037245 */ /* 0x000fc40000201000 */
[----:B----4-:R-:W-:Y:S02]  /*00c0*/  IADD3 R6, P1, PT, R1, UR6, RZ ;  /* 0x0000000601067c10 */ /* 0x010fe4000ff3e0ff */
[----:B------:R-:W2:Y:S01]  /*00d0*/  MUFU.RCP R0, R3 ;  /* 0x0000000300007308 */ /* 0x000ea20000001000 */
[----:B0-----:R-:W-:-:S06]  /*00e0*/  UIADD3 UR4, UPT, UPT, UR4, UR5, URZ ;  /* 0x0000000504047290 */ /* 0x001fcc000fffe0ff */
[----:B------:R-:W-:Y:S01]  /*00f0*/  I2FP.F32.S32 R2, UR4 ;  /* 0x0000000400027c45 */ /* 0x000fe20008201400 */
[----:B--2---:R-:W-:-:S03]  /*0100*/  FFMA R5, -R3, R0, 1 ;  /* 0x3f80000003057423 */ /* 0x004fc60000000100 */
[----:B------:R-:W0:Y:S01]  /*0110*/  FCHK P0, R2, R3 ;  /* 0x0000000302007302 */ /* 0x000e220000000000 */
[----:B------:R-:W-:Y:S01]  /*0120*/  FFMA R5, R0, R5, R0 ;  /* 0x0000000500057223 */ /* 0x000fe20000000000 */
[----:B---3--:R-:W-:-:S03]  /*0130*/  IMAD R0, R9, UR8, R10 ;  /* 0x0000000809007c24 */ /* 0x008fc6000f8e020a */
[----:B------:R-:W-:-:S04]  /*0140*/  FFMA R8, R2, R5, RZ ;  /* 0x0000000502087223 */ /* 0x000fc800000000ff */
[----:B------:R-:W-:-:S04]  /*0150*/  FFMA R7, -R3, R8, R2 ;  /* 0x0000000803077223 */ /* 0x000fc80000000102 */
[----:B------:R-:W-:Y:S01]  /*0160*/  FFMA R10, R5, R7, R8 ;  /* 0x00000007050a7223 */ /* 0x000fe20000000008 */
[----:B-1----:R-:W-:Y:S01]  /*0170*/  IMAD.X R7, RZ, RZ, UR7, P1 ;  /* 0x00000007ff077e24 */ /* 0x002fe200088e06ff */
[----:B------:R-:W-:Y:S01]  /*0180*/  I2FP.F32.S32 R5, R0 ;  /* 0x0000000000057245 */ /* 0x000fe20000201400 */
[----:B0-----:R-:W-:Y:S06]  /*0190*/  @!P0 BRA `(.L_x_0) ;  /* 0x00000000000c8947 */ /* 0x001fec0003800000 */
[----:B------:R-:W-:-:S07]  /*01a0*/  MOV R8, 0x1c0 ;  /* 0x000001c000087802 */ /* 0x000fce0000000f00 */
[----:B------:R-:W-:Y:S05]  /*01b0*/  CALL.REL.NOINC `($__internal_0_$__cuda_sm3x_div_rn_noftz_f32_slowpath) ;  /* 0x0000001c00907944 */ /* 0x000fea0003c00000 */
[----:B------:R-:W-:-:S07]  /*01c0*/  IMAD.MOV.U32 R10, RZ, RZ, R3 ;  /* 0x000000ffff0a7224 */ /* 0x000fce00078e0003 */
.L_x_0:
[----:B------:R-:W0:Y:S01]  /*01d0*/  I2F.U32.RP R3, R4 ;  /* 0x0000000400037306 */ /* 0x000e220000209000 */
[----:B------:R-:W-:Y:S01]  /*01e0*/  IMAD.MOV R11, RZ, RZ, -R4 ;  /* 0x000000ffff0b7224 */ /* 0x000fe200078e0a04 */
[----:B------:R-:W-:Y:S01]  /*01f0*/  ISETP.NE.U32.AND P2, PT, R4, RZ, PT ;  /* 0x000000ff0400720c */ /* 0x000fe20003f45070 */
[----:B------:R-:W1:Y:S01]  /*0200*/  LDCU UR5, c[0x0][0x398] ;  /* 0x00007300ff0577ac */ /* 0x000e620008000800 */
[----:B------:R-:W2:Y:S01]  /*0210*/  LDC R13, c[0x0][0x398] ;  /* 0x0000e600ff0d7b82 */ /* 0x000ea20000000800 */
[----:B------:R-:W-:Y:S01]  /*0220*/  BSSY.RECONVERGENT B0, `(.L_x_1) ;  /* 0x0000051000007945 */ /* 0x000fe20003800200 */
[----:B------:R-:W3:Y:S02]  /*0230*/  LDCU.64 UR36, c[0x0][0x358] ;  /* 0x00006b00ff2477ac */ /* 0x000ee40008000a00 */
[----:B------:R-:W4:Y:S01]  /*0240*/  FRND.CEIL R10, R10 ;  /* 0x0000000a000a7307 */ /* 0x000f220000209000 */
[----:B------:R-:W1:Y:S07]  /*0250*/  LDCU UR6, c[0x0][0x388] ;  /* 0x00007100ff0677ac */ /* 0x000e6e0008000800 */
[----:B0-----:R-:W0:Y:S01]  /*0260*/  MUFU.RCP R3, R3 ;  /* 0x0000000300037308 */ /* 0x001e220000001000 */
[----:B----4-:R-:W-:-:S07]  /*0270*/  FMUL R23, R5, R10 ;  /* 0x0000000a05177220 */ /* 0x010fce0000400000 */
[----:B------:R-:W1:Y:S01]  /*0280*/  F2I.TRUNC.NTZ R23, R23 ;  /* 0x0000001700177305 */ /* 0x000e62000020f100 */
[----:B0-----:R-:W-:Y:S02]  /*0290*/  VIADD R8, R3, 0xffffffe ;  /* 0x0ffffffe03087836 */ /* 0x001fe40000000000 */
[----:B------:R-:W-:-:S05]  /*02a0*/  VIADD R3, R0, 0x1 ;  /* 0x0000000100037836 */ /* 0x000fca0000000000 */
[----:B------:R0:W4:Y:S01]  /*02b0*/  F2I.FTZ.U32.TRUNC.NTZ R9, R8 ;  /* 0x0000000800097305 */ /* 0x000122000021f000 */
[----:B------:R-:W-:Y:S02]  /*02c0*/  I2FP.F32.S32 R3, R3 ;  /* 0x0000000300037245 */ /* 0x000fe40000201400 */
[----:B-1----:R-:W-:Y:S01]  /*02d0*/  IADD3 R15, PT, PT, R23, -UR5, RZ ;  /* 0x80000005170f7c10 */ /* 0x002fe2000fffe0ff */
[----:B0-----:R-:W-:Y:S02]  /*02e0*/  HFMA2 R8, -RZ, RZ, 0, 0 ;  /* 0x00000000ff087431 */ /* 0x001fe400000001ff */
[----:B----4-:R-:W-:-:S04]  /*02f0*/  IMAD R11, R11, R9, RZ ;  /* 0x000000090b0b7224 */ /* 0x010fc800078e02ff */
[----:B------:R-:W-:-:S06]  /*0300*/  IMAD.HI.U32 R9, R9, R11, R8 ;  /* 0x0000000b09097227 */ /* 0x000fcc00078e0008 */
[----:B------:R-:W-:-:S04]  /*0310*/  IMAD.HI.U32 R9, R9, UR4, RZ ;  /* 0x0000000409097c27 */ /* 0x000fc8000f8e00ff */
[----:B------:R-:W-:-:S04]  /*0320*/  IMAD.MOV R11, RZ, RZ, -R9 ;  /* 0x000000ffff0b7224 */ /* 0x000fc800078e0a09 */
[----:B------:R-:W-:Y:S01]  /*0330*/  IMAD R11, R4, R11, UR4 ;  /* 0x00000004040b7e24 */ /* 0x000fe2000f8e020b */
[----:B------:R-:W0:Y:S04]  /*0340*/  LDCU UR4, c[0x0][0x388] ;  /* 0x00007100ff0477ac */ /* 0x000e280008000800 */
[----:B------:R-:W-:-:S13]  /*0350*/  ISETP.GE.U32.AND P0, PT, R11, R4, PT ;  /* 0x000000040b00720c */ /* 0x000fda0003f06070 */
[----:B------:R-:W-:Y:S01]  /*0360*/  @P0 IMAD.IADD R11, R11, 0x1, -R4 ;  /* 0x000000010b0b0824 */ /* 0x000fe200078e0a04 */
[----:B0-----:R-:W-:Y:S01]  /*0370*/  VIMNMX R16, PT, PT, R23, UR4, PT ;  /* 0x0000000417107c48 */ /* 0x001fe2000bfe0100 */
[----:B------:R-:W-:Y:S01]  /*0380*/  @P0 VIADD R9, R9, 0x1 ;  /* 0x0000000109090836 */ /* 0x000fe20000000000 */
[C---:B------:R-:W-:Y:S01]  /*0390*/  ISETP.GE.AND P0, PT, R23.reuse, UR5, PT ;  /* 0x0000000517007c0c */ /* 0x040fe2000bf06270 */
[----:B------:R-:W-:Y:S01]  /*03a0*/  VIADD R17, R23, -UR4 ;  /* 0x8000000417117c36 */ /* 0x000fe20008000000 */
[----:B------:R-:W-:Y:S01]  /*03b0*/  ISETP.GE.U32.AND P1, PT, R11, R4, PT ;  /* 0x000000040b00720c */ /* 0x000fe20003f26070 */
[----:B------:R-:W-:Y:S01]  /*03c0*/  IMAD.IADD R14, R23, 0x1, -R16 ;  /* 0x00000001170e7824 */ /* 0x000fe200078e0a10 */
[----:B------:R-:W-:-:S11]  /*03d0*/  SEL R15, R15, RZ, P0 ;  /* 0x000000ff0f0f7207 */ /* 0x000fd60000000000 */
[----:B------:R-:W-:Y:S01]  /*03e0*/  @P1 VIADD R9, R9, 0x1 ;  /* 0x0000000109091836 */ /* 0x000fe20000000000 */
[----:B------:R-:W-:Y:S02]  /*03f0*/  @!P2 LOP3.LUT R9, RZ, R4, RZ, 0x33, !PT ;  /* 0x00000004ff09a212 */ /* 0x000fe400078e33ff */
[----:B------:R-:W-:Y:S02]  /*0400*/  ISETP.GE.AND P1, PT, R23, UR4, PT ;  /* 0x0000000417007c0c */ /* 0x000fe4000bf26270 */
[----:B------:R-:W-:Y:S02]  /*0410*/  I2FP.F32.U32 R4, R9 ;  /* 0x0000000900047245 */ /* 0x000fe40000201000 */
[----:B------:R-:W0:Y:S01]  /*0420*/  LDC.64 R8, c[0x0][0x380] ;  /* 0x0000e000ff087b82 */ /* 0x000e220000000a00 */
[----:B------:R-:W-:Y:S02]  /*0430*/  SEL R17, R17, RZ, P1 ;  /* 0x000000ff11117207 */ /* 0x000fe40000800000 */
[----:B------:R-:W-:-:S05]  /*0440*/  FMUL R3, R3, R4 ;  /* 0x0000000403037220 */ /* 0x000fca0000400000 */
[----:B------:R-:W1:Y:S01]  /*0450*/  LDC.64 R4, c[0x0][0x390] ;  /* 0x0000e400ff047b82 */ /* 0x000e620000000a00 */
[----:B------:R-:W-:-:S04]  /*0460*/  FMNMX R3, R2, R3, PT ;  /* 0x0000000302037209 */ /* 0x000fc80003800000 */
[----:B--23--:R4:W0:Y:S03]  /*0470*/  F2I.TRUNC.NTZ R22, R3 ;  /* 0x0000000300167305 */ /* 0x00c826000020f100 */
.L_x_6:
[----:B------:R-:W-:Y:S01]  /*0480*/  ISETP.GE.AND P0, PT, R14, R13, PT ;  /* 0x0000000d0e00720c */ /* 0x000fe20003f06270 */
[----:B------:R-:W-:Y:S04]  /*0490*/  BSSY.RECONVERGENT B1, `(.L_x_2) ;  /* 0x0000028000017945 */ /* 0x000fe80003800200 */
[----:B------:R-:W-:Y:S01]  /*04a0*/  BSSY.RELIABLE B7, `(.L_x_3) ;  /* 0x0000018000077945 */ /* 0x000fe20003800100 */
[----:B------:R-:W-:Y:S01]  /*04b0*/  IMAD.MOV.U32 R19, RZ, RZ, R16 ;  /* 0x000000ffff137224 */ /* 0x000fe200078e0010 */
[----:B------:R-:W-:Y:S01]  /*04c0*/  ISETP.LT.OR P0, PT, R16, 0x1, P0 ;  /* 0x000000011000780c */ /* 0x000fe20000701670 */
[----:B------:R-:W-:-:S12]  /*04d0*/  IMAD.MOV.U32 R12, RZ, RZ, R14 ;  /* 0x000000ffff0c7224 */ /* 0x000fd800078e000e */
[----:B------:R-:W-:Y:S05]  /*04e0*/  @P0 BRA `(.L_x_4) ;  /* 0x0000000000380947 */ /* 0x000fea0003800000 */
[----:B------:R-:W-:Y:S02]  /*04f0*/  VIADD R11, R16, 0xffffffff ;  /* 0xffffffff100b7836 */ /* 0x000fe40000000000 */
[----:B-1--4-:R-:W-:-:S04]  /*0500*/  IMAD.WIDE R2, R14, 0x4, R4 ;  /* 0x000000040e027825 */ /* 0x012fc800078e0204 */
[----:B0-----:R-:W-:Y:S02]  /*0510*/  IMAD.WIDE.U32 R10, R11, 0x4, R8 ;  /* 0x000000040b0a7825 */ /* 0x001fe400078e0008 */
[----:B------:R-:W2:Y:S04]  /*0520*/  LDG.E R3, desc[UR36][R2.64] ;  /* 0x0000002402037981 */ /* 0x000ea8000c1e1900 */
[----:B------:R-:W2:Y:S02]  /*0530*/  LDG.E R10, desc[UR36][R10.64] ;  /* 0x000000240a0a7981 */ /* 0x000ea4000c1e1900 */
[----:B--2---:R-:W-:-:S13]  /*0540*/  ISETP.GT.AND P1, PT, R10, R3, PT ;  /* 0x000000030a00720c */ /* 0x004fda0003f24270 */
[----:B------:R-:W-:Y:S01]  /*0550*/  @P1 IADD3 R18, PT, PT, R16, 0x1, -R15 ;  /* 0x0000000110121810 */ /* 0x000fe20007ffe80f */
[----:B------:R-:W-:Y:S05]  /*0560*/  @P1 BREAK.RELIABLE B7 ;  /* 0x0000000000071942 */ /* 0x000fea0003800100 */
[----:B------:R-:W-:Y:S01]  /*0570*/  @P1 SHF.R.S32.HI R21, RZ, 0x1, R18 ;  /* 0x00000001ff151819 */ /* 0x000fe20000011412 */
[----:B------:R-:W-:Y:S01]  /*0580*/  @P1 IMAD.MOV.U32 R17, RZ, RZ, R12 ;  /* 0x000000ffff111224 */ /* 0x000fe200078e000c */
[----:B------:R-:W-:Y:S02]  /*0590*/  @P1 PLOP3.LUT P0, PT, PT, PT, PT, 0x8, 0x80 ;  /* 0x000000000080181c */ /* 0x000fe40003f0e170 */
[----:B------:R-:W-:Y:S01]  /*05a0*/  @P1 IADD3 R14, PT, PT, R14, R21, RZ ;  /* 0x000000150e0e1210 */ /* 0x000fe20007ffe0ff */
[----:B------:R-:W-:Y:S01]  /*05b0*/  @P1 IMAD.IADD R16, R16, 0x1, -R21 ;  /* 0x0000000110101824 */ /* 0x000fe200078e0a15 */
[----:B------:R-:W-:Y:S09]  /*05c0*/  @P1 BRA `(.L_x_5) ;  /* 0x0000000000501947 */ /* 0x000ff20003800000 */
.L_x_4:
[----:B------:R-:W-:Y:S02]  /*05d0*/  ISETP.GE.AND P1, PT, R16, UR6, PT ;  /* 0x0000000610007c0c */ /* 0x000fe4000bf26270 */
[----:B------:R-:W-:Y:S02]  /*05e0*/  PLOP3.LUT P0, PT, PT, PT, PT, 0x80, 0x8 ;  /* 0x000000000008781c */ /* 0x000fe40003f0f070 */
[----:B------:R-:W-:-:S13]  /*05f0*/  ISETP.LT.OR P1, PT, R14, 0x1, P1 ;  /* 0x000000010e00780c */ /* 0x000fda0000f21670 */
[----:B------:R-:W-:Y:S05]  /*0600*/  @P1 BREAK.RELIABLE B7 ;  /* 0x0000000000071942 */ /* 0x000fea0003800100 */
[----:B------:R-:W-:Y:S05]  /*0610*/  @P1 BRA `(.L_x_5) ;  /* 0x00000000003c1947 */ /* 0x000fea0003800000 */
[----:B------:R-:W-:Y:S05]  /*0620*/  BSYNC.RELIABLE B7 ;  /* 0x0000000000077941 */ /* 0x000fea0003800100 */
.L_x_3:
[----:B------:R-:W-:Y:S02]  /*0630*/  VIADD R11, R12, 0xffffffff ;  /* 0xffffffff0c0b7836 */ /* 0x000fe40000000000 */
[----:B0---4-:R-:W-:-:S04]  /*0640*/  IMAD.WIDE R2, R19, 0x4, R8 ;  /* 0x0000000413027825 */ /* 0x011fc800078e0208 */
[----:B-1----:R-:W-:Y:S02]  /*0650*/  IMAD.WIDE.U32 R10, R11, 0x4, R4 ;  /* 0x000000040b0a7825 */ /* 0x002fe400078e0004 */
[----:B------:R-:W2:Y:S04]  /*0660*/  LDG.E R3, desc[UR36][R2.64] ;  /* 0x0000002402037981 */ /* 0x000ea8000c1e1900 */
[----:B------:R-:W2:Y:S01]  /*0670*/  LDG.E R10, desc[UR36][R10.64] ;  /* 0x000000240a0a7981 */ /* 0x000ea2000c1e1900 */
[----:B------:R-:W-:Y:S01]  /*0680*/  IMAD.MOV.U32 R14, RZ, RZ, R12 ;  /* 0x000000ffff0e7224 */ /* 0x000fe200078e000c */
[----:B--2---:R-:W-:-:S13]  /*0690*/  ISETP.GE.AND P1, PT, R10, R3, PT ;  /* 0x000000030a00720c */ /* 0x004fda0003f26270 */
[----:B------:R-:W-:Y:S01]  /*06a0*/  @P1 IADD3 R16, PT, PT, R12, 0x1, -R17 ;  /* 0x000000010c101810 */ /* 0x000fe20007ffe811 */
[--C-:B------:R-:W-:Y:S01]  /*06b0*/  @P1 IMAD.MOV.U32 R15, RZ, RZ, R19.reuse ;  /* 0x000000ffff0f1224 */ /* 0x100fe200078e0013 */
[----:B------:R-:W-:Y:S02]  /*06c0*/  @P1 PLOP3.LUT P0, PT, PT, PT, PT, 0x8, 0x80 ;  /* 0x000000000080181c */ /* 0x000fe40003f0e170 */
[----:B------:R-:W-:Y:S01]  /*06d0*/  @P1 SHF.R.S32.HI R18, RZ, 0x1, R16 ;  /* 0x00000001ff121819 */ /* 0x000fe20000011410 */
[----:B------:R-:W-:-:S03]  /*06e0*/  IMAD.MOV.U32 R16, RZ, RZ, R19 ;  /* 0x000000ffff107224 */ /* 0x000fc600078e0013 */
[----:B------:R-:W-:Y:S01]  /*06f0*/  @P1 IADD3 R14, PT, PT, R12, -R18, RZ ;  /* 0x800000120c0e1210 */ /* 0x000fe20007ffe0ff */
[----:B------:R-:W-:-:S07]  /*0700*/  @P1 IMAD.IADD R16, R19, 0x1, R18 ;  /* 0x0000000113101824 */ /* 0x000fce00078e0212 */
.L_x_5:
[----:B------:R-:W-:Y:S05]  /*0710*/  BSYNC.RECONVERGENT B1 ;  /* 0x0000000000017941 */ /* 0x000fea0003800200 */
.L_x_2:
[----:B------:R-:W-:Y:S05]  /*0720*/  @!P0 BRA `(.L_x_6) ;  /* 0xfffffffc00548947 */ /* 0x000fea000383ffff */
[----:B------:R-:W-:Y:S05]  /*0730*/  BSYNC.RECONVERGENT B0 ;  /* 0x0000000000007941 */ /* 0x000fea0003800200 */
.L_x_1:
[----:B------:R-:W-:Y:S05]  /*0740*/  WARPSYNC.ALL ;  /* 0x0000000000007948 */ /* 0x000fea0003800000 */
[----:B------:R-:W2:Y:S01]  /*0750*/  LDCU UR4, c[0x0][0x388] ;  /* 0x00007100ff0477ac */ /* 0x000ea20008000800 */
[----:B-1----:R-:W1:Y:S01]  /*0760*/  LDC.64 R4, c[0x0][0x380] ;  /* 0x0000e000ff047b82 */ /* 0x002e620000000a00 */
[C---:B0-----:R-:W-:Y:S01]  /*0770*/  IMAD.IADD R12, R22.reuse, 0x1, -R13 ;  /* 0x00000001160c7824 */ /* 0x041fe200078e0a0d */
[----:B------:R-:W-:Y:S01]  /*0780*/  ISETP.GE.AND P0, PT, R22, R13, PT ;  /* 0x0000000d1600720c */ /* 0x000fe20003f06270 */
[----:B------:R-:W-:Y:S01]  /*0790*/  BSSY.RECONVERGENT B0, `(.L_x_7) ;  /* 0x0000035000007945 */ /* 0x000fe20003800200 */
[----:B------:R-:W0:Y:S02]  /*07a0*/  LDCU UR6, c[0x0][0x388] ;  /* 0x00007100ff0677ac */ /* 0x000e240008000800 */
[----:B------:R-:W-:-:S02]  /*07b0*/  SEL R12, R12, RZ, P0 ;  /* 0x000000ff0c0c7207 */ /* 0x000fc40000000000 */
[----:B----4-:R-:W3:Y:S01]  /*07c0*/  LDC.64 R2, c[0x0][0x390] ;  /* 0x0000e400ff027b82 */ /* 0x010ee20000000a00 */
[----:B------:R-:W4:Y:S01]  /*07d0*/  LDCU UR5, c[0x0][0x398] ;  /* 0x00007300ff0577ac */ /* 0x000f220008000800 */
[C---:B--2---:R-:W-:Y:S01]  /*07e0*/  VIADD R14, R22.reuse, -UR4 ;  /* 0x80000004160e7c36 */ /* 0x044fe20008000000 */
[C---:B------:R-:W-:Y:S02]  /*07f0*/  VIMNMX R17, PT, PT, R22.reuse, UR4, PT ;  /* 0x0000000416117c48 */ /* 0x040fe4000bfe0100 */
[----:B------:R-:W-:-:S03]  /*0800*/  ISETP.GE.AND P1, PT, R22, UR4, PT ;  /* 0x0000000416007c0c */ /* 0x000fc6000bf26270 */
[----:B------:R-:W-:Y:S01]  /*0810*/  IMAD.IADD R19, R22, 0x1, -R17 ;  /* 0x0000000116137824 */ /* 0x000fe200078e0a11 */
[----:B0-----:R-:W-:-:S09]  /*0820*/  SEL R14, R14, RZ, P1 ;  /* 0x000000ff0e0e7207 */ /* 0x001fd20000800000 */
.L_x_12:
[----:B----4-:R-:W-:Y:S01]  /*0830*/  ISETP.GE.AND P0, PT, R19, UR5, PT ;  /* 0x0000000513007c0c */ /* 0x010fe2000bf06270 */
[----:B------:R-:W-:Y:S04]  /*0840*/  BSSY.RECONVERGENT B1, `(.L_x_8) ;  /* 0x0000028000017945 */ /* 0x000fe80003800200 */
[----:B------:R-:W-:Y:S01]  /*0850*/  BSSY.RELIABLE B6, `(.L_x_9) ;  /* 0x0000018000067945 */ /* 0x000fe20003800100 */
[----:B------:R-:W-:Y:S01]  /*0860*/  MOV R15, R17 ;  /* 0x00000011000f7202 */ /* 0x000fe20000000f00 */
[----:B------:R-:W-:Y:S01]  /*0870*/  IMAD.MOV.U32 R13, RZ, RZ, R19 ;  /* 0x000000ffff0d7224 */ /* 0x000fe200078e0013 */
[----:B------:R-:W-:-:S13]  /*0880*/  ISETP.LT.OR P0, PT, R17, 0x1, P0 ;  /* 0x000000011100780c */ /* 0x000fda0000701670 */
[----:B------:R-:W-:Y:S05]  /*0890*/  @P0 BRA `(.L_x_10) ;  /* 0x0000000000380947 */ /* 0x000fea0003800000 */
[----:B------:R-:W-:Y:S02]  /*08a0*/  VIADD R11, R17, 0xffffffff ;  /* 0xffffffff110b7836 */ /* 0x000fe40000000000 */
[----:B---3--:R-:W-:-:S04]  /*08b0*/  IMAD.WIDE R8, R19, 0x4, R2 ;  /* 0x0000000413087825 */ /* 0x008fc800078e0202 */
[----:B-1----:R-:W-:Y:S02]  /*08c0*/  IMAD.WIDE.U32 R10, R11, 0x4, R4 ;  /* 0x000000040b0a7825 */ /* 0x002fe400078e0004 */
[----:B------:R-:W2:Y:S04]  /*08d0*/  LDG.E R9, desc[UR36][R8.64] ;  /* 0x0000002408097981 */ /* 0x000ea8000c1e1900 */
[----:B------:R-:W2:Y:S02]  /*08e0*/  LDG.E R10, desc[UR36][R10.64] ;  /* 0x000000240a0a7981 */ /* 0x000ea4000c1e1900 */
[----:B--2---:R-:W-:-:S13]  /*08f0*/  ISETP.GT.AND P1, PT, R10, R9, PT ;  /* 0x000000090a00720c */ /* 0x004fda0003f24270 */
[----:B------:R-:W-:Y:S01]  /*0900*/  @P1 IADD3 R18, PT, PT, R17, 0x1, -R12 ;  /* 0x0000000111121810 */ /* 0x000fe20007ffe80c */
[----:B------:R-:W-:Y:S05]  /*0910*/  @P1 BREAK.RELIABLE B6 ;  /* 0x0000000000061942 */ /* 0x000fea0003800100 */
[----:B------:R-:W-:Y:S01]  /*0920*/  @P1 SHF.R.S32.HI R18, RZ, 0x1, R18 ;  /* 0x00000001ff121819 */ /* 0x000fe20000011412 */
[----:B------:R-:W-:Y:S01]  /*0930*/  @P1 IMAD.MOV.U32 R14, RZ, RZ, R13 ;  /* 0x000000ffff0e1224 */ /* 0x000fe200078e000d */
[----:B------:R-:W-:-:S03]  /*0940*/  @P1 PLOP3.LUT P0, PT, PT, PT, PT, 0x8, 0x80 ;  /* 0x000000000080181c */ /* 0x000fc60003f0e170 */
[--C-:B------:R-:W-:Y:S02]  /*0950*/  @P1 IMAD.IADD R19, R19, 0x1, R18.reuse ;  /* 0x0000000113131824 */ /* 0x100fe400078e0212 */
[----:B------:R-:W-:Y:S01]  /*0960*/  @P1 IMAD.IADD R17, R17, 0x1, -R18 ;  /* 0x0000000111111824 */ /* 0x000fe200078e0a12 */
[----:B------:R-:W-:Y:S07]  /*0970*/  @P1 BRA `(.L_x_11) ;  /* 0x0000000000501947 */ /* 0x000fee0003800000 */
.L_x_10:
[----:B------:R-:W-:Y:S02]  /*0980*/  ISETP.GE.AND P1, PT, R17, UR6, PT ;  /* 0x0000000611007c0c */ /* 0x000fe4000bf26270 */
[----:B------:R-:W-:Y:S02]  /*0990*/  PLOP3.LUT P0, PT, PT, PT, PT, 0x80, 0x8 ;  /* 0x000000000008781c */ /* 0x000fe40003f0f070 */
[----:B------:R-:W-:-:S13]  /*09a0*/  ISETP.LT.OR P1, PT, R19, 0x1, P1 ;  /* 0x000000011300780c */ /* 0x000fda0000f21670 */
[----:B------:R-:W-:Y:S05]  /*09b0*/  @P1 BREAK.RELIABLE B6 ;  /* 0x0000000000061942 */ /* 0x000fea0003800100 */
[----:B------:R-:W-:Y:S05]  /*09c0*/  @P1 BRA `(.L_x_11) ;  /* 0x00000000003c1947 */ /* 0x000fea0003800000 */
[----:B------:R-:W-:Y:S05]  /*09d0*/  BSYNC.RELIABLE B6 ;  /* 0x0000000000067941 */ /* 0x000fea0003800100 */
.L_x_9:
[----:B------:R-:W-:Y:S01]  /*09e0*/  IADD3 R11, PT, PT, R13, -0x1, RZ ;  /* 0xffffffff0d0b7810 */ /* 0x000fe20007ffe0ff */
[----:B-1----:R-:W-:-:S04]  /*09f0*/  IMAD.WIDE R8, R15, 0x4, R4 ;  /* 0x000000040f087825 */ /* 0x002fc800078e0204 */
[----:B---3--:R-:W-:Y:S02]  /*0a00*/  IMAD.WIDE.U32 R10, R11, 0x4, R2 ;  /* 0x000000040b0a7825 */ /* 0x008fe400078e0002 */
[----:B------:R-:W2:Y:S04]  /*0a10*/  LDG.E R9, desc[UR36][R8.64] ;  /* 0x0000002408097981 */ /* 0x000ea8000c1e1900 */
[----:B------:R-:W2:Y:S01]  /*0a20*/  LDG.E R10, desc[UR36][R10.64] ;  /* 0x000000240a0a7981 */ /* 0x000ea2000c1e1900 */
[----:B------:R-:W-:Y:S01]  /*0a30*/  IMAD.MOV.U32 R19, RZ, RZ, R13 ;  /* 0x000000ffff137224 */ /* 0x000fe200078e000d */
[----:B--2---:R-:W-:-:S13]  /*0a40*/  ISETP.GE.AND P1, PT, R10, R9, PT ;  /* 0x000000090a00720c */ /* 0x004fda0003f26270 */
[----:B------:R-:W-:Y:S01]  /*0a50*/  @P1 IADD3 R17, PT, PT, R13, 0x1, -R14 ;  /* 0x000000010d111810 */ /* 0x000fe20007ffe80e */
[----:B------:R-:W-:Y:S01]  /*0a60*/  @P1 IMAD.MOV.U32 R12, RZ, RZ, R15 ;  /* 0x000000ffff0c1224 */ /* 0x000fe200078e000f */
[----:B------:R-:W-:Y:S02]  /*0a70*/  @P1 PLOP3.LUT P0, PT, PT, PT, PT, 0x8, 0x80 ;  /* 0x000000000080181c */ /* 0x000fe40003f0e170 */
[----:B------:R-:W-:Y:S01]  /*0a80*/  @P1 SHF.R.S32.HI R18, RZ, 0x1, R17 ;  /* 0x00000001ff121819 */ /* 0x000fe20000011411 */
[----:B------:R-:W-:-:S04]  /*0a90*/  IMAD.MOV.U32 R17, RZ, RZ, R15 ;  /* 0x000000ffff117224 */ /* 0x000fc800078e000f */
[--C-:B------:R-:W-:Y:S02]  /*0aa0*/  @P1 IMAD.IADD R19, R13, 0x1, -R18.reuse ;  /* 0x000000010d131824 */ /* 0x100fe400078e0a12 */
[----:B------:R-:W-:-:S07]  /*0ab0*/  @P1 IMAD.IADD R17, R15, 0x1, R18 ;  /* 0x000000010f111824 */ /* 0x000fce00078e0212 */
.L_x_11:
[----:B------:R-:W-:Y:S05]  /*0ac0*/  BSYNC.RECONVERGENT B1 ;  /* 0x0000000000017941 */ /* 0x000fea0003800200 */
.L_x_8:
[----:B------:R-:W-:Y:S05]  /*0ad0*/  @!P0 BRA `(.L_x_12) ;  /* 0xfffffffc00548947 */ /* 0x000fea000383ffff */
[----:B------:R-:W-:Y:S05]  /*0ae0*/  BSYNC.RECONVERGENT B0 ;  /* 0x0000000000007941 */ /* 0x000fea0003800200 */
.L_x_7:
[----:B------:R-:W-:Y:S05]  /*0af0*/  WARPSYNC.ALL ;  /* 0x0000000000007948 */ /* 0x000fea0003800000 */
[----:B---3--:R-:W-:Y:S01]  /*0b00*/  MOV R2, 0x0 ;  /* 0x0000000000027802 */ /* 0x008fe20000000f00 */
[----:B------:R-:W-:Y:S01]  /*0b10*/  IMAD.IADD R19, R22, 0x1, -R17 ;  /* 0x0000000116137824 */ /* 0x000fe200078e0a11 */
[----:B------:R-:W-:Y:S01]  /*0b20*/  IADD3 R18, PT, PT, R23, -R16, RZ ;  /* 0x8000001017127210 */ /* 0x000fe20007ffe0ff */
[----:B------:R0:W-:Y:S01]  /*0b30*/  STL [R1+0x10], R0 ;  /* 0x0000100001007387 */ /* 0x0001e20000100800 */
[----:B------:R-:W1:Y:S02]  /*0b40*/  LDCU.64 UR4, c[0x4][0x8] ;  /* 0x01000100ff0477ac */ /* 0x000e640008000a00 */
[----:B------:R-:W2:Y:S01]  /*0b50*/  LDC.64 R2, c[0x4][R2] ;  /* 0x0100000002027b82 */ /* 0x000ea20000000a00 */
[----:B------:R0:W-:Y:S04]  /*0b60*/  STL.64 [R1], R16 ;  /* 0x0000001001007387 */ /* 0x0001e80000100a00 */
[----:B------:R0:W-:Y:S01]  /*0b70*/  STL.64 [R1+0x8], R18 ;  /* 0x0000081201007387 */ /* 0x0001e20000100a00 */
[----:B-1----:R-:W-:-:S02]  /*0b80*/  IMAD.U32 R4, RZ, RZ, UR4 ;  /* 0x00000004ff047e24 */ /* 0x002fc4000f8e00ff */
[----:B0-----:R-:W-:-:S07]  /*0b90*/  IMAD.U32 R5, RZ, RZ, UR5 ;  /* 0x00000005ff057e24 */ /* 0x001fce000f8e00ff */
[----:B------:R-:W-:-:S07]  /*0ba0*/  LEPC R20, `(.L_x_13) ;  /* 0x000000001014794e */ /* 0x000fce0000000000 */
[----:B--2---:R-:W-:Y:S05]  /*0bb0*/  CALL.ABS.NOINC R2 ;  /* 0x0000000002007343 */ /* 0x004fea0003c00000 */
.L_x_13:
[----:B------:R-:W-:Y:S01]  /*0bc0*/  IMAD.IADD R19, R19, 0x1, -R18 ;  /* 0x0000000113137824 */ /* 0x000fe200078e0a12 */
[----:B------:R-:W-:Y:S01]  /*0bd0*/  BSSY.RECONVERGENT B0, `(.L_x_14) ;  /* 0x0000022000007945 */ /* 0x000fe20003800200 */
[----:B------:R-:W-:Y:S02]  /*0be0*/  IMAD.IADD R0, R17, 0x1, -R16 ;  /* 0x0000000111007824 */ /* 0x000fe400078e0a10 */
[----:B------:R-:W-:-:S03]  /*0bf0*/  HFMA2 R4, -RZ, RZ, 0, 0 ;  /* 0x00000000ff047431 */ /* 0x000fc600000001ff */
[----:B------:R-:W-:-:S04]  /*0c00*/  VIMNMX R2, PT, PT, R0, R19, PT ;  /* 0x0000001300027248 */ /* 0x000fc80003fe0100 */
[----:B------:R-:W-:Y:S02]  /*0c10*/  ISETP.GE.AND P0, PT, R2, 0x1, PT ;  /* 0x000000010200780c */ /* 0x000fe40003f06270 */
[----:B------:R-:W-:-:S11]  /*0c20*/  CS2R R2, SRZ ;  /* 0x0000000000027805 */ /* 0x000fd6000001ff00 */
[----:B------:R-:W-:Y:S05]  /*0c30*/  @!P0 BRA `(.L_x_15) ;  /* 0x00000000006c8947 */ /* 0x000fea0003800000 */
[----:B------:R-:W0:Y:S01]  /*0c40*/  LDC.64 R6, c[0x0][0x390] ;  /* 0x0000e400ff067b82 */ /* 0x000e220000000a00 */
[----:B------:R-:W-:Y:S01]  /*0c50*/  CS2R R2, SRZ ;  /* 0x0000000000027805 */ /* 0x000fe2000001ff00 */
[----:B------:R-:W-:-:S06]  /*0c60*/  IMAD.MOV.U32 R4, RZ, RZ, RZ ;  /* 0x000000ffff047224 */ /* 0x000fcc00078e00ff */
[----:B------:R-:W1:Y:S08]  /*0c70*/  LDC.64 R8, c[0x0][0x3a0] ;  /* 0x0000e800ff087b82 */ /* 0x000e700000000a00 */
[----:B------:R-:W2:Y:S01]  /*0c80*/  LDC.64 R10, c[0x0][0x380] ;  /* 0x0000e000ff0a7b82 */ /* 0x000ea20000000a00 */
[----:B0-----:R-:W-:-:S04]  /*0c90*/  IMAD.WIDE R6, R18, 0x4, R6 ;  /* 0x0000000412067825 */ /* 0x001fc800078e0206 */
[----:B-1----:R-:W-:-:S04]  /*0ca0*/  IMAD.WIDE R8, R23, 0x4, R8 ;  /* 0x0000000417087825 */ /* 0x002fc800078e0208 */
[----:B--2---:R-:W-:-:S07]  /*0cb0*/  IMAD.WIDE R10, R16, 0x4, R10 ;  /* 0x00000004100a7825 */ /* 0x004fce00078e020a */
.L_x_16:
[----:B------:R-:W-:-:S04]  /*0cc0*/  IMAD.WIDE.U32 R12, R3, 0x4, R10 ;  /* 0x00000004030c7825 */ /* 0x000fc800078e000a */
[----:B------:R-:W-:Y:S02]  /*0cd0*/  IMAD.WIDE.U32 R14, R4, 0x4, R6 ;  /* 0x00000004040e7825 */ /* 0x000fe400078e0006 */
[----:B------:R-:W2:Y:S04]  /*0ce0*/  LDG.E R12, desc[UR36][R12.64] ;  /* 0x000000240c0c7981 */ /* 0x000ea8000c1e1900 */
[----:B------:R-:W2:Y:S01]  /*0cf0*/  LDG.E R15, desc[UR36][R14.64] ;  /* 0x000000240e0f7981 */ /* 0x000ea2000c1e1900 */
[----:B------:R-:W-:-:S04]  /*0d00*/  IMAD.WIDE.U32 R20, R2, 0x4, R8 ;  /* 0x0000000402147825 */ /* 0x000fc800078e0008 */
[----:B------:R-:W-:Y:S02]  /*0d10*/  VIADD R5, R3, 0x1 ;  /* 0x0000000103057836 */ /* 0x000fe40000000000 */
[----:B------:R-:W-:Y:S02]  /*0d20*/  VIADD R18, R4, 0x1 ;  /* 0x0000000104127836 */ /* 0x000fe40000000000 */
[----:B------:R-:W-:Y:S01]  /*0d30*/  VIADD R2, R2, 0x1 ;  /* 0x0000000102027836 */ /* 0x000fe20000000000 */
[CC--:B--2---:R-:W-:Y:S02]  /*0d40*/  ISETP.GT.AND P1, PT, R12.reuse, R15.reuse, PT ;  /* 0x0000000f0c00720c */ /* 0x0c4fe40003f24270 */
[CC--:B------:R-:W-:Y:S02]  /*0d50*/  ISETP.GT.AND P0, PT, R12.reuse, R15.reuse, PT ;  /* 0x0000000f0c00720c */ /* 0x0c0fe40003f04270 */
[----:B------:R-:W-:-:S05]  /*0d60*/  VIMNMX R25, PT, PT, R12, R15, PT ;  /* 0x0000000f0c197248 */ /* 0x000fca0003fe0100 */
[----:B------:R0:W-:Y:S04]  /*0d70*/  STG.E desc[UR36][R20.64], R25 ;  /* 0x0000001914007986 */ /* 0x0001e8000c101924 */
[----:B------:R-:W-:Y:S02]  /*0d80*/  @P1 IMAD.MOV R5, RZ, RZ, R3 ;  /* 0x000000ffff051224 */ /* 0x000fe400078e0203 */
[----:B------:R-:W-:Y:S02]  /*0d90*/  @!P0 IADD3 R18, PT, PT, R4, RZ, RZ ;  /* 0x000000ff04128210 */ /* 0x000fe40007ffe0ff */
[----:B------:R-:W-:Y:S01]  /*0da0*/  IMAD.MOV.U32 R3, RZ, RZ, R5 ;  /* 0x000000ffff037224 */ /* 0x000fe200078e0005 */
[----:B------:R-:W-:Y:S02]  /*0db0*/  ISETP.LT.AND P1, PT, R5, R0, PT ;  /* 0x000000000500720c */ /* 0x000fe40003f21270 */
[----:B------:R-:W-:Y:S01]  /*0dc0*/  ISETP.GE.AND P0, PT, R18, R19, PT ;  /* 0x000000131200720c */ /* 0x000fe20003f06270 */
[----:B------:R-:W-:-:S12]  /*0dd0*/  IMAD.MOV.U32 R4, RZ, RZ, R18 ;  /* 0x000000ffff047224 */ /* 0x000fd800078e0012 */
[----:B0-----:R-:W-:Y:S05]  /*0de0*/  @!P0 BRA P1, `(.L_x_16) ;  /* 0xfffffffc00b48947 */ /* 0x001fea000083ffff */
.L_x_15:
[----:B------:R-:W-:Y:S05]  /*0df0*/  BSYNC.RECONVERGENT B0 ;  /* 0x0000000000007941 */ /* 0x000fea0003800200 */
.L_x_14:
[----:B------:R-:W-:-:S13]  /*0e00*/  ISETP.NE.AND P0, PT, R3, R0, PT ;  /* 0x000000000300720c */ /* 0x000fda0003f05270 */
[----:B------:R-:W-:Y:S05]  /*0e10*/  @!P0 BRA `(.L_x_17) ;  /* 0x00000008003c8947 */ /* 0x000fea0003800000 */
[----:B------:R-:W-:-:S13]  /*0e20*/  ISETP.GE.AND P0, PT, R3, R0, PT ;  /* 0x000000000300720c */ /* 0x000fda0003f06270 */
[----:B------:R-:W-:Y:S05]  /*0e30*/  @P0 EXIT ;  /* 0x000000000000094d */ /* 0x000fea0003800000 */
[----:B------:R-:W-:Y:S01]  /*0e40*/  IMAD.IADD R6, R16, 0x1, R3 ;  /* 0x0000000110067824 */ /* 0x000fe200078e0203 */
[----:B------:R-:W-:Y:S04]  /*0e50*/  BSSY.RECONVERGENT B0, `(.L_x_18) ;  /* 0x0000020000007945 */ /* 0x000fe80003800200 */
[----:B------:R-:W-:Y:S01]  /*0e60*/  IADD3 R4, PT, PT, R17, -R6, RZ ;  /* 0x8000000611047210 */ /* 0x000fe20007ffe0ff */
[----:B------:R-:W-:-:S03]  /*0e70*/  IMAD.IADD R17, R6, 0x1, -R17 ;  /* 0x0000000106117824 */ /* 0x000fc600078e0a11 */
[----:B------:R-:W-:Y:S02]  /*0e80*/  LOP3.LUT P1, R12, R4, 0x3, RZ, 0xc0, !PT ;  /* 0x00000003040c7812 */ /* 0x000fe4000782c0ff */
[----:B------:R-:W-:-:S11]  /*0e90*/  ISETP.GT.U32.AND P0, PT, R17, -0x4, PT ;  /* 0xfffffffc1100780c */ /* 0x000fd60003f04070 */
[----:B------:R-:W-:Y:S05]  /*0ea0*/  @!P1 BRA `(.L_x_19) ;  /* 0x0000000000689947 */ /* 0x000fea0003800000 */
[----:B------:R-:W0:Y:S01]  /*0eb0*/  LDC.64 R6, c[0x0][0x380] ;  /* 0x0000e000ff067b82 */ /* 0x000e220000000a00 */
[----:B------:R-:W1:Y:S01]  /*0ec0*/  LDCU.64 UR4, c[0x0][0x3a0] ;  /* 0x00007400ff0477ac */ /* 0x000e620008000a00 */
[----:B------:R-:W-:-:S04]  /*0ed0*/  IMAD.WIDE.U32 R4, R2, 0x4, RZ ;  /* 0x0000000402047825 */ /* 0x000fc800078e00ff */
[----:B------:R-:W-:Y:S02]  /*0ee0*/  IMAD.IADD R2, R2, 0x1, R12 ;  /* 0x0000000102027824 */ /* 0x000fe400078e020c */
[----:B------:R-:W-:-:S03]  /*0ef0*/  IMAD.WIDE R4, R23, 0x4, R4 ;  /* 0x0000000417047825 */ /* 0x000fc600078e0204 */
[----:B-1----:R-:W-:-:S04]  /*0f00*/  IADD3 R10, P1, PT, R4, UR4, RZ ;  /* 0x00000004040a7c10 */ /* 0x002fc8000ff3e0ff */
[----:B------:R-:W-:Y:S01]  /*0f10*/  IADD3.X R11, PT, PT, R5, UR5, RZ, P1, !PT ;  /* 0x00000005050b7c10 */ /* 0x000fe20008ffe4ff */
[C---:B0-----:R-:W-:Y:S01]  /*0f20*/  IMAD.WIDE.U32 R6, R3.reuse, 0x4, R6 ;  /* 0x0000000403067825 */ /* 0x041fe200078e0006 */
[----:B------:R-:W-:-:S03]  /*0f30*/  IADD3 R3, PT, PT, R3, R12, RZ ;  /* 0x0000000c03037210 */ /* 0x000fc60007ffe0ff */
[----:B------:R-:W-:-:S04]  /*0f40*/  IMAD.WIDE R6, R16, 0x4, R6 ;  /* 0x0000000410067825 */ /* 0x000fc800078e0206 */
[----:B------:R-:W-:Y:S02]  /*0f50*/  IMAD.MOV.U32 R8, RZ, RZ, R6 ;  /* 0x000000ffff087224 */ /* 0x000fe400078e0006 */
[----:B------:R-:W-:Y:S02]  /*0f60*/  IMAD.MOV.U32 R9, RZ, RZ, R7 ;  /* 0x000000ffff097224 */ /* 0x000fe400078e0007 */
[----:B------:R-:W-:-:S07]  /*0f70*/  IMAD.MOV R6, RZ, RZ, -R12 ;  /* 0x000000ffff067224 */ /* 0x000fce00078e0a0c */
.L_x_20:
[----:B0-----:R-:W-:Y:S02]  /*0f80*/  IMAD.MOV.U32 R4, RZ, RZ, R8 ;  /* 0x000000ffff047224 */ /* 0x001fe400078e0008 */
[----:B------:R-:W-:-:S05]  /*0f90*/  IMAD.MOV.U32 R5, RZ, RZ, R9 ;  /* 0x000000ffff057224 */ /* 0x000fca00078e0009 */
[----:B------:R0:W2:Y:S01]  /*0fa0*/  LDG.E R7, desc[UR36][R4.64] ;  /* 0x0000002404077981 */ /* 0x0000a2000c1e1900 */
[----:B------:R-:W-:Y:S01]  /*0fb0*/  VIADD R6, R6, 0x1 ;  /* 0x0000000106067836 */ /* 0x000fe20000000000 */
[----:B------:R-:W-:-:S04]  /*0fc0*/  IADD3 R8, P3, PT, R8, 0x4, RZ ;  /* 0x0000000408087810 */ /* 0x000fc80007f7e0ff */
[----:B------:R-:W-:Y:S01]  /*0fd0*/  ISETP.NE.AND P1, PT, R6, RZ, PT ;  /* 0x000000ff0600720c */ /* 0x000fe20003f25270 */
[----:B------:R-:W-:Y:S02]  /*0fe0*/  IMAD.X R9, RZ, RZ, R9, P3 ;  /* 0x000000ffff097224 */ /* 0x000fe400018e0609 */
[----:B0-----:R-:W-:Y:S01]  /*0ff0*/  IMAD.MOV.U32 R4, RZ, RZ, R10 ;  /* 0x000000ffff047224 */ /* 0x001fe200078e000a */
[----:B------:R-:W-:Y:S02]  /*1000*/  MOV R5, R11 ;  /* 0x0000000b00057202 */ /* 0x000fe40000000f00 */
[----:B------:R-:W-:-:S05]  /*1010*/  IADD3 R10, P2, PT, R10, 0x4, RZ ;  /* 0x000000040a0a7810 */ /* 0x000fca0007f5e0ff */
[----:B------:R-:W-:Y:S01]  /*1020*/  IMAD.X R11, RZ, RZ, R11, P2 ;  /* 0x000000ffff0b7224 */ /* 0x000fe200010e060b */
[----:B--2---:R0:W-:Y:S01]  /*1030*/  STG.E desc[UR36][R4.64], R7 ;  /* 0x0000000704007986 */ /* 0x0041e2000c101924 */
[----:B------:R-:W-:Y:S06]  /*1040*/  @P1 BRA `(.L_x_20) ;  /* 0xfffffffc00cc1947 */ /* 0x000fec000383ffff */
.L_x_19:
[----:B------:R-:W-:Y:S05]  /*1050*/  BSYNC.RECONVERGENT B0 ;  /* 0x0000000000007941 */ /* 0x000fea0003800200 */
.L_x_18:
[----:B------:R-:W-:Y:S05]  /*1060*/  @P0 EXIT ;  /* 0x000000000000094d */ /* 0x000fea0003800000 */
[----:B0-----:R-:W0:Y:S01]  /*1070*/  LDC.64 R6, c[0x0][0x380] ;  /* 0x0000e000ff067b82 */ /* 0x001e220000000a00 */
[----:B------:R-:W1:Y:S01]  /*1080*/  LDCU.64 UR4, c[0x0][0x3a0] ;  /* 0x00007400ff0477ac */ /* 0x000e620008000a00 */
[----:B------:R-:W-:Y:S01]  /*1090*/  IMAD.WIDE.U32 R4, R2, 0x4, RZ ;  /* 0x0000000402047825 */ /* 0x000fe200078e00ff */
[----:B------:R-:W-:Y:S03]  /*10a0*/  BSSY.RECONVERGENT B0, `(.L_x_21) ;  /* 0x000003c000007945 */ /* 0x000fe60003800200 */
[----:B------:R-:W-:Y:S02]  /*10b0*/  IMAD.IADD R2, R0, 0x1, -R3 ;  /* 0x0000000100027824 */ /* 0x000fe400078e0a03 */
[----:B------:R-:W-:-:S03]  /*10c0*/  IMAD.WIDE R4, R23, 0x4, R4 ;  /* 0x0000000417047825 */ /* 0x000fc600078e0204 */
[----:B------:R-:W-:Y:S02]  /*10d0*/  ISETP.GT.AND P1, PT, R2, 0xc, PT ;  /* 0x0000000c0200780c */ /* 0x000fe40003f24270 */
[----:B-1----:R-:W-:-:S04]  /*10e0*/  IADD3 R4, P2, PT, R4, UR4, RZ ;  /* 0x0000000404047c10 */ /* 0x002fc8000ff5e0ff */
[----:B------:R-:W-:Y:S01]  /*10f0*/  IADD3 R4, P3, PT, R4, 0x8, RZ ;  /* 0x0000000804047810 */ /* 0x000fe20007f7e0ff */
[----:B0-----:R-:W-:-:S03]  /*1100*/  IMAD.WIDE R6, R16, 0x4, R6 ;  /* 0x0000000410067825 */ /* 0x001fc600078e0206 */
[----:B------:R-:W-:Y:S02]  /*1110*/  IADD3.X R5, PT, PT, RZ, UR5, R5, P3, P2 ;  /* 0x00000005ff057c10 */ /* 0x000fe40009fe4405 */
[----:B------:R-:W-:-:S04]  /*1120*/  IADD3 R6, P0, PT, R6, 0x8, RZ ;  /* 0x0000000806067810 */ /* 0x000fc80007f1e0ff */
[----:B------:R-:W-:Y:S02]  /*1130*/  IADD3.X R7, PT, PT, RZ, R7, RZ, P0, !PT ;  /* 0x00000007ff077210 */ /* 0x000fe400007fe4ff */
[----:B------:R-:W-:Y:S01]  /*1140*/  PLOP3.LUT P0, PT, PT, PT, PT, 0x80, 0x8 ;  /* 0x000000000008781c */ /* 0x000fe20003f0f070 */
[----:B------:R-:W-:-:S12]  /*1150*/  @!P1 BRA `(.L_x_22) ;  /* 0x0000000000c09947 */ /* 0x000fd80003800000 */
[----:B------:R-:W-:Y:S01]  /*1160*/  PLOP3.LUT P0, PT, PT, PT, PT, 0x8, 0x80 ;  /* 0x000000000080781c */ /* 0x000fe20003f0e170 */
[----:B------:R-:W-:-:S12]  /*1170*/  VIADD R2, R0, 0xfffffff4 ;  /* 0xfffffff400027836 */ /* 0x000fd80000000000 */
.L_x_23:
[----:B------:R-:W-:-:S05]  /*1180*/  IMAD.WIDE R8, R3, 0x4, R6 ;  /* 0x0000000403087825 */ /* 0x000fca00078e0206 */
[----:B------:R-:W2:Y:S04]  /*1190*/  LDG.E R13, desc[UR36][R8.64+-0x8] ;  /* 0xfffff824080d7981 */ /* 0x000ea8000c1e1900 */
[----:B--2---:R0:W-:Y:S04]  /*11a0*/  STG.E desc[UR36][R4.64+-0x8], R13 ;  /* 0xfffff80d04007986 */ /* 0x0041e8000c101924 */
[----:B------:R-:W2:Y:S04]  /*11b0*/  LDG.E R15, desc[UR36][R8.64+-0x4] ;  /* 0xfffffc24080f7981 */ /* 0x000ea8000c1e1900 */
[----:B--2---:R1:W-:Y:S04]  /*11c0*/  STG.E desc[UR36][R4.64+-0x4], R15 ;  /* 0xfffffc0f04007986 */ /* 0x0043e8000c101924 */
[----:B------:R-:W2:Y:S01]  /*11d0*/  LDG.E R17, desc[UR36][R8.64] ;  /* 0x0000002408117981 */ /* 0x000ea2000c1e1900 */
[----:B------:R-:W-:-:S03]  /*11e0*/  VIADD R11, R3, 0x4 ;  /* 0x00000004030b7836 */ /* 0x000fc60000000000 */
[----:B--2---:R2:W-:Y:S04]  /*11f0*/  STG.E desc[UR36][R4.64], R17 ;  /* 0x0000001104007986 */ /* 0x0045e8000c101924 */
[----:B------:R-:W3:Y:S01]  /*1200*/  LDG.E R19, desc[UR36][R8.64+0x4] ;  /* 0x0000042408137981 */ /* 0x000ee2000c1e1900 */
[----:B------:R-:W-:-:S03]  /*1210*/  IMAD.WIDE R10, R11, 0x4, R6 ;  /* 0x000000040b0a7825 */ /* 0x000fc600078e0206 */
[----:B---3--:R3:W-:Y:S04]  /*1220*/  STG.E desc[UR36][R4.64+0x4], R19 ;  /* 0x0000041304007986 */ /* 0x0087e8000c101924 */
[----:B------:R-:W4:Y:S04]  /*1230*/  LDG.E R21, desc[UR36][R10.64+-0x8] ;  /* 0xfffff8240a157981 */ /* 0x000f28000c1e1900 */
[----:B----4-:R4:W-:Y:S04]  /*1240*/  STG.E desc[UR36][R4.64+0x8], R21 ;  /* 0x0000081504007986 */ /* 0x0109e8000c101924 */
[----:B0-----:R-:W5:Y:S04]  /*1250*/  LDG.E R13, desc[UR36][R10.64+-0x4] ;  /* 0xfffffc240a0d7981 */ /* 0x001f68000c1e1900 */
[----:B-----5:R0:W-:Y:S04]  /*1260*/  STG.E desc[UR36][R4.64+0xc], R13 ;  /* 0x00000c0d04007986 */ /* 0x0201e8000c101924 */
[----:B-1----:R-:W5:Y:S01]  /*1270*/  LDG.E R15, desc[UR36][R10.64] ;  /* 0x000000240a0f7981 */ /* 0x002f62000c1e1900 */
[----:B------:R-:W-:-:S03]  /*1280*/  VIADD R9, R3, 0x8 ;  /* 0x0000000803097836 */ /* 0x000fc60000000000 */
[----:B-----5:R1:W-:Y:S04]  /*1290*/  STG.E desc[UR36][R4.64+0x10], R15 ;  /* 0x0000100f04007986 */ /* 0x0203e8000c101924 */
[----:B--2---:R-:W2:Y:S01]  /*12a0*/  LDG.E R17, desc[UR36][R10.64+0x4] ;  /* 0x000004240a117981 */ /* 0x004ea2000c1e1900 */
[----:B------:R-:W-:-:S03]  /*12b0*/  IMAD.WIDE R8, R9, 0x4, R6 ;  /* 0x0000000409087825 */ /* 0x000fc600078e0206 */
[----:B--2---:R2:W-:Y:S04]  /*12c0*/  STG.E desc[UR36][R4.64+0x14], R17 ;  /* 0x0000141104007986 */ /* 0x0045e8000c101924 */
[----:B---3--:R-:W3:Y:S04]  /*12d0*/  LDG.E R19, desc[UR36][R8.64+-0x8] ;  /* 0xfffff82408137981 */ /* 0x008ee8000c1e1900 */
[----:B---3--:R3:W-:Y:S04]  /*12e0*/  STG.E desc[UR36][R4.64+0x18], R19 ;  /* 0x0000181304007986 */ /* 0x0087e8000c101924 */
[----:B----4-:R-:W4:Y:S04]  /*12f0*/  LDG.E R21, desc[UR36][R8.64+-0x4] ;  /* 0xfffffc2408157981 */ /* 0x010f28000c1e1900 */
[----:B----4-:R4:W-:Y:S04]  /*1300*/  STG.E desc[UR36][R4.64+0x1c], R21 ;  /* 0x00001c1504007986 */ /* 0x0109e8000c101924 */
[----:B0-----:R-:W5:Y:S01]  /*1310*/  LDG.E R13, desc[UR36][R8.64] ;  /* 0x00000024080d7981 */ /* 0x001f62000c1e1900 */
[----:B------:R-:W-:-:S03]  /*1320*/  VIADD R11, R3, 0xc ;  /* 0x0000000c030b7836 */ /* 0x000fc60000000000 */
[----:B-----5:R0:W-:Y:S04]  /*1330*/  STG.E desc[UR36][R4.64+0x20], R13 ;  /* 0x0000200d04007986 */ /* 0x0201e8000c101924 */
[----:B-1----:R-:W5:Y:S01]  /*1340*/  LDG.E R15, desc[UR36][R8.64+0x4] ;  /* 0x00000424080f7981 */ /* 0x002f62000c1e1900 */
[----:B------:R-:W-:-:S03]  /*1350*/  IMAD.WIDE R10, R11, 0x4, R6 ;  /* 0x000000040b0a7825 */ /* 0x000fc600078e0206 */
[----:B-----5:R-:W-:Y:S04]  /*1360*/  STG.E desc[UR36][R4.64+0x24], R15 ;  /* 0x0000240f04007986 */ /* 0x020fe8000c101924 */
[----:B--2---:R-:W2:Y:S04]  /*1370*/  LDG.E R17, desc[UR36][R10.64+-0x8] ;  /* 0xfffff8240a117981 */ /* 0x004ea8000c1e1900 */
[----:B--2---:R-:W-:Y:S04]  /*1380*/  STG.E desc[UR36][R4.64+0x28], R17 ;  /* 0x0000281104007986 */ /* 0x004fe8000c101924 */
[----:B---3--:R-:W2:Y:S04]  /*1390*/  LDG.E R19, desc[UR36][R10.64+-0x4] ;  /* 0xfffffc240a137981 */ /* 0x008ea8000c1e1900 */
[----:B--2---:R-:W-:Y:S04]  /*13a0*/  STG.E desc[UR36][R4.64+0x2c], R19 ;  /* 0x00002c1304007986 */ /* 0x004fe8000c101924 */
[----:B----4-:R-:W2:Y:S01]  /*13b0*/  LDG.E R21, desc[UR36][R10.64] ;  /* 0x000000240a157981 */ /* 0x010ea2000c1e1900 */
[----:B------:R-:W-:-:S04]  /*13c0*/  IADD3 R3, PT, PT, R3, 0x10, RZ ;  /* 0x0000001003037810 */ /* 0x000fc80007ffe0ff */
[----:B------:R-:W-:Y:S02]  /*13d0*/  ISETP.GE.AND P1, PT, R3, R2, PT ;  /* 0x000000020300720c */ /* 0x000fe40003f26270 */
[----:B------:R-:W-:Y:S01]  /*13e0*/  IADD3 R8, P2, PT, R4, 0x40, RZ ;  /* 0x0000004004087810 */ /* 0x000fe20007f5e0ff */
[----:B--2---:R-:W-:Y:S04]  /*13f0*/  STG.E desc[UR36][R4.64+0x30], R21 ;  /* 0x0000301504007986 */ /* 0x004fe8000c101924 */
[----:B0-----:R-:W2:Y:S01]  /*1400*/  LDG.E R13, desc[UR36][R10.64+0x4] ;  /* 0x000004240a0d7981 */ /* 0x001ea2000c1e1900 */
[----:B------:R-:W-:-:S03]  /*1410*/  IMAD.X R9, RZ, RZ, R5, P2 ;  /* 0x000000ffff097224 */ /* 0x000fc600010e0605 */
[----:B--2---:R0:W-:Y:S02]  /*1420*/  STG.E desc[UR36][R4.64+0x34], R13 ;  /* 0x0000340d04007986 */ /* 0x0041e4000c101924 */
[----:B0-----:R-:W-:Y:S02]  /*1430*/  IMAD.MOV.U32 R4, RZ, RZ, R8 ;  /* 0x000000ffff047224 */ /* 0x001fe400078e0008 */
[----:B------:R-:W-:Y:S01]  /*1440*/  IMAD.MOV.U32 R5, RZ, RZ, R9 ;  /* 0x000000ffff057224 */ /* 0x000fe200078e0009 */
[----:B------:R-:W-:Y:S06]  /*1450*/  @!P1 BRA `(.L_x_23) ;  /* 0xfffffffc00489947 */ /* 0x000fec000383ffff */
.L_x_22:
[----:B------:R-:W-:Y:S05]  /*1460*/  BSYNC.RECONVERGENT B0 ;  /* 0x0000000000007941 */ /* 0x000fea0003800200 */
.L_x_21:
[----:B------:R-:W-:Y:S01]  /*1470*/  IMAD.IADD R2, R0, 0x1, -R3 ;  /* 0x0000000100027824 */ /* 0x000fe200078e0a03 */
[----:B------:R-:W-:Y:S04]  /*1480*/  BSSY.RECONVERGENT B0, `(.L_x_24) ;  /* 0x000001c000007945 */ /* 0x000fe80003800200 */
[----:B------:R-:W-:-:S13]  /*1490*/  ISETP.GT.AND P1, PT, R2, 0x4, PT ;  /* 0x000000040200780c */ /* 0x000fda0003f24270 */
[----:B------:R-:W-:Y:S05]  /*14a0*/  @!P1 BRA `(.L_x_25) ;  /* 0x0000000000649947 */ /* 0x000fea0003800000 */
[----:B------:R-:W-:-:S05]  /*14b0*/  IMAD.WIDE R8, R3, 0x4, R6 ;  /* 0x0000000403087825 */ /* 0x000fca00078e0206 */
[----:B------:R-:W2:Y:S04]  /*14c0*/  LDG.E R13, desc[UR36][R8.64+-0x8] ;  /* 0xfffff824080d7981 */ /* 0x000ea8000c1e1900 */
[----:B--2---:R0:W-:Y:S04]  /*14d0*/  STG.E desc[UR36][R4.64+-0x8], R13 ;  /* 0xfffff80d04007986 */ /* 0x0041e8000c101924 */
[----:B------:R-:W2:Y:S04]  /*14e0*/  LDG.E R15, desc[UR36][R8.64+-0x4] ;  /* 0xfffffc24080f7981 */ /* 0x000ea8000c1e1900 */
[----:B--2---:R1:W-:Y:S04]  /*14f0*/  STG.E desc[UR36][R4.64+-0x4], R15 ;  /* 0xfffffc0f04007986 */ /* 0x0043e8000c101924 */
[----:B------:R-:W2:Y:S01]  /*1500*/  LDG.E R17, desc[UR36][R8.64] ;  /* 0x0000002408117981 */ /* 0x000ea2000c1e1900 */
[----:B------:R-:W-:-:S03]  /*1510*/  IADD3 R11, PT, PT, R3, 0x4, RZ ;  /* 0x00000004030b7810 */ /* 0x000fc60007ffe0ff */
[----:B--2---:R2:W-:Y:S04]  /*1520*/  STG.E desc[UR36][R4.64], R17 ;  /* 0x0000001104007986 */ /* 0x0045e8000c101924 */
[----:B------:R-:W3:Y:S01]  /*1530*/  LDG.E R19, desc[UR36][R8.64+0x4] ;  /* 0x0000042408137981 */ /* 0x000ee2000c1e1900 */
[----:B------:R-:W-:-:S03]  /*1540*/  IMAD.WIDE R10, R11, 0x4, R6 ;  /* 0x000000040b0a7825 */ /* 0x000fc600078e0206 */
[----:B---3--:R-:W-:Y:S04]  /*1550*/  STG.E desc[UR36][R4.64+0x4], R19 ;  /* 0x0000041304007986 */ /* 0x008fe8000c101924 */
[----:B------:R-:W3:Y:S04]  /*1560*/  LDG.E R21, desc[UR36][R10.64+-0x8] ;  /* 0xfffff8240a157981 */ /* 0x000ee8000c1e1900 */
[----:B---3--:R-:W-:Y:S04]  /*1570*/  STG.E desc[UR36][R4.64+0x8], R21 ;  /* 0x0000081504007986 */ /* 0x008fe8000c101924 */
[----:B0-----:R-:W3:Y:S04]  /*1580*/  LDG.E R13, desc[UR36][R10.64+-0x4] ;  /* 0xfffffc240a0d7981 */ /* 0x001ee8000c1e1900 */
[----:B---3--:R-:W-:Y:S04]  /*1590*/  STG.E desc[UR36][R4.64+0xc], R13 ;  /* 0x00000c0d04007986 */ /* 0x008fe8000c101924 */
[----:B-1----:R-:W3:Y:S01]  /*15a0*/  LDG.E R15, desc[UR36][R10.64] ;  /* 0x000000240a0f7981 */ /* 0x002ee2000c1e1900 */
[----:B------:R-:W-:-:S03]  /*15b0*/  IADD3 R2, P1, PT, R4, 0x20, RZ ;  /* 0x0000002004027810 */ /* 0x000fc60007f3e0ff */
[----:B---3--:R-:W-:Y:S04]  /*15c0*/  STG.E desc[UR36][R4.64+0x10], R15 ;  /* 0x0000100f04007986 */ /* 0x008fe8000c101924 */
[----:B--2---:R-:W2:Y:S01]  /*15d0*/  LDG.E R17, desc[UR36][R10.64+0x4] ;  /* 0x000004240a117981 */ /* 0x004ea2000c1e1900 */
[----:B------:R-:W-:Y:S01]  /*15e0*/  IMAD.X R9, RZ, RZ, R5, P1 ;  /* 0x000000ffff097224 */ /* 0x000fe200008e0605 */
[----:B------:R-:W-:Y:S01]  /*15f0*/  PLOP3.LUT P0, PT, PT, PT, PT, 0x8, 0x80 ;  /* 0x000000000080781c */ /* 0x000fe20003f0e170 */
[----:B------:R-:W-:Y:S01]  /*1600*/  VIADD R3, R3, 0x8 ;  /* 0x0000000803037836 */ /* 0x000fe20000000000 */
[----:B--2---:R0:W-:Y:S02]  /*1610*/  STG.E desc[UR36][R4.64+0x14], R17 ;  /* 0x0000141104007986 */ /* 0x0041e4000c101924 */
[----:B0-----:R-:W-:-:S02]  /*1620*/  IMAD.MOV.U32 R4, RZ, RZ, R2 ;  /* 0x000000ffff047224 */ /* 0x001fc400078e0002 */
[----:B------:R-:W-:-:S07]  /*1630*/  IMAD.MOV.U32 R5, RZ, RZ, R9 ;  /* 0x000000ffff057224 */ /* 0x000fce00078e0009 */
.L_x_25:
[----:B------:R-:W-:Y:S05]  /*1640*/  BSYNC.RECONVERGENT B0 ;  /* 0x0000000000007941 */ /* 0x000fea0003800200 */
.L_x_24:
[----:B------:R-:W-:-:S13]  /*1650*/  ISETP.LT.OR P0, PT, R3, R0, P0 ;  /* 0x000000000300720c */ /* 0x000fda0000701670 */
[----:B------:R-:W-:Y:S05]  /*1660*/  @!P0 EXIT ;  /* 0x000000000000894d */ /* 0x000fea0003800000 */
[----:B------:R-:W-:-:S05]  /*1670*/  IMAD.WIDE R6, R3, 0x4, R6 ;  /* 0x0000000403067825 */ /* 0x000fca00078e0206 */
[----:B------:R-:W2:Y:S04]  /*1680*/  LDG.E R3, desc[UR36][R6.64+-0x8] ;  /* 0xfffff82406037981 */ /* 0x000ea8000c1e1900 */
[----:B--2---:R-:W-:Y:S04]  /*1690*/  STG.E desc[UR36][R4.64+-0x8], R3 ;  /* 0xfffff80304007986 */ /* 0x004fe8000c101924 */
[----:B------:R-:W2:Y:S04]  /*16a0*/  LDG.E R9, desc[UR36][R6.64+-0x4] ;  /* 0xfffffc2406097981 */ /* 0x000ea8000c1e1900 */
[----:B--2---:R-:W-:Y:S04]  /*16b0*/  STG.E desc[UR36][R4.64+-0x4], R9 ;  /* 0xfffffc0904007986 */ /* 0x004fe8000c101924 */
[----:B------:R-:W2:Y:S04]  /*16c0*/  LDG.E R11, desc[UR36][R6.64] ;  /* 0x00000024060b7981 */ /* 0x000ea8000c1e1900 */
[----:B--2---:R-:W-:Y:S04]  /*16d0*/  STG.E desc[UR36][R4.64], R11 ;  /* 0x0000000b04007986 */ /* 0x004fe8000c101924 */
[----:B------:R-:W2:Y:S04]  /*16e0*/  LDG.E R13, desc[UR36][R6.64+0x4] ;  /* 0x00000424060d7981 */ /* 0x000ea8000c1e1900 */
[----:B--2---:R-:W-:Y:S01]  /*16f0*/  STG.E desc[UR36][R4.64+0x4], R13 ;  /* 0x0000040d04007986 */ /* 0x004fe2000c101924 */
[----:B------:R-:W-:Y:S05]  /*1700*/  EXIT ;  /* 0x000000000000794d */ /* 0x000fea0003800000 */
.L_x_17:
[----:B------:R-:W-:-:S13]  /*1710*/  ISETP.GE.AND P0, PT, R4, R19, PT ;  /* 0x000000130400720c */ /* 0x000fda0003f06270 */
[----:B------:R-:W-:Y:S05]  /*1720*/  @P0 EXIT ;  /* 0x000000000000094d */ /* 0x000fea0003800000 */
[----:B------:R-:W-:Y:S01]  /*1730*/  IADD3 R3, PT, PT, R22, R16, RZ ;  /* 0x0000001016037210 */ /* 0x000fe20007ffe0ff */
[C-C-:B------:R-:W-:Y:S01]  /*1740*/  IMAD.IADD R6, R17.reuse, 0x1, R4.reuse ;  /* 0x0000000111067824 */ /* 0x140fe200078e0204 */
[-C--:B------:R-:W-:Y:S01]  /*1750*/  IADD3 R0, PT, PT, R17, R23.reuse, R4 ;  /* 0x0000001711007210 */ /* 0x080fe20007ffe004 */
[----:B------:R-:W-:Y:S03]  /*1760*/  BSSY.RECONVERGENT B0, `(.L_x_26) ;  /* 0x000001c000007945 */ /* 0x000fe60003800200 */
[----:B------:R-:W-:Y:S01]  /*1770*/  IADD3 R6, PT, PT, R6, R23, -R3 ;  /* 0x0000001706067210 */ /* 0x000fe20007ffe803 */
[----:B------:R-:W-:-:S03]  /*1780*/  IMAD.IADD R0, R3, 0x1, -R0 ;  /* 0x0000000103007824 */ /* 0x000fc600078e0a00 */
[----:B------:R-:W-:Y:S02]  /*1790*/  ISETP.GT.U32.AND P0, PT, R6, -0x4, PT ;  /* 0xfffffffc0600780c */ /* 0x000fe40003f04070 */
[----:B------:R-:W-:-:S13]  /*17a0*/  LOP3.LUT P1, R3, R0, 0x3, RZ, 0xc0, !PT ;  /* 0x0000000300037812 */ /* 0x000fda000782c0ff */
[----:B------:R-:W-:Y:S05]  /*17b0*/  @!P1 BRA `(.L_x_27) ;  /* 0x0000000000589947 */ /* 0x000fea0003800000 */
[----:B------:R-:W0:Y:S01]  /*17c0*/  LDCU.64 UR4, c[0x0][0x390] ;  /* 0x00007200ff0477ac */ /* 0x000e220008000a00 */
[----:B------:R-:W-:Y:S01]  /*17d0*/  IMAD.WIDE R6, R23, 0x4, RZ ;  /* 0x0000000417067825 */ /* 0x000fe200078e02ff */
[----:B------:R-:W1:Y:S03]  /*17e0*/  LDCU.64 UR6, c[0x0][0x3a0] ;  /* 0x00007400ff0677ac */ /* 0x000e660008000a00 */
[----:B------:R-:W-:-:S04]  /*17f0*/  IMAD.WIDE R10, R16, 0x4, RZ ;  /* 0x00000004100a7825 */ /* 0x000fc800078e02ff */
[----:B------:R-:W-:-:S04]  /*1800*/  IMAD.WIDE.U32 R8, R2, 0x4, R6 ;  /* 0x0000000402087825 */ /* 0x000fc800078e0006 */
[--C-:B------:R-:W-:Y:S02]  /*1810*/  IMAD.IADD R2, R2, 0x1, R3.reuse ;  /* 0x0000000102027824 */ /* 0x100fe400078e0203 */
[----:B------:R-:W-:Y:S01]  /*1820*/  IMAD.MOV R0, RZ, RZ, -R3 ;  /* 0x000000ffff007224 */ /* 0x000fe200078e0a03 */
[----:B0-----:R-:W-:Y:S02]  /*1830*/  IADD3 R6, P2, P3, -R10, UR4, R6 ;  /* 0x000000040a067c10 */ /* 0x001fe4000fb5e106 */
[----:B-1----:R-:W-:Y:S02]  /*1840*/  IADD3 R5, P1, PT, R8, UR6, RZ ;  /* 0x0000000608057c10 */ /* 0x002fe4000ff3e0ff */
[----:B------:R-:W-:Y:S02]  /*1850*/  IADD3.X R7, PT, PT, ~R11, UR5, R7, P2, P3 ;  /* 0x000000050b077c10 */ /* 0x000fe400097e6507 */
[----:B------:R-:W-:-:S09]  /*1860*/  IADD3.X R10, PT, PT, R9, UR7, RZ, P1, !PT ;  /* 0x00000007090a7c10 */ /* 0x000fd20008ffe4ff */
.L_x_28:
[----:B0-----:R-:W-:-:S05]  /*1870*/  IMAD.WIDE R8, R4, 0x4, R6 ;  /* 0x0000000404087825 */ /* 0x001fca00078e0206 */
[----:B------:R0:W2:Y:S01]  /*1880*/  LDG.E R3, desc[UR36][R8.64] ;  /* 0x0000002408037981 */ /* 0x0000a2000c1e1900 */
[----:B------:R-:W-:Y:S02]  /*1890*/  VIADD R0, R0, 0x1 ;  /* 0x0000000100007836 */ /* 0x000fe40000000000 */
[----:B------:R-:W-:-:S03]  /*18a0*/  VIADD R4, R4, 0x1 ;  /* 0x0000000104047836 */ /* 0x000fc60000000000 */
[----:B------:R-:W-:Y:S02]  /*18b0*/  ISETP.NE.AND P1, PT, R0, RZ, PT ;  /* 0x000000ff0000720c */ /* 0x000fe40003f25270 */
[----:B0-----:R-:W-:Y:S01]  /*18c0*/  MOV R8, R5 ;  /* 0x0000000500087202 */ /* 0x001fe20000000f00 */
[----:B------:R-:W-:Y:S01]  /*18d0*/  IMAD.MOV.U32 R9, RZ, RZ, R10 ;  /* 0x000000ffff097224 */ /* 0x000fe200078e000a */
[----:B------:R-:W-:-:S05]  /*18e0*/  IADD3 R5, P2, PT, R5, 0x4, RZ ;  /* 0x0000000405057810 */ /* 0x000fca0007f5e0ff */
[----:B------:R-:W-:Y:S01]  /*18f0*/  IMAD.X R10, RZ, RZ, R10, P2 ;  /* 0x000000ffff0a7224 */ /* 0x000fe200010e060a */
[----:B--2---:R0:W-:Y:S03]  /*1900*/  STG.E desc[UR36][R8.64], R3 ;  /* 0x0000000308007986 */ /* 0x0041e6000c101924 */
[----:B------:R-:W-:Y:S05]  /*1910*/  @P1 BRA `(.L_x_28) ;  /* 0xfffffffc00d41947 */ /* 0x000fea000383ffff */
.L_x_27:
[----:B------:R-:W-:Y:S05]  /*1920*/  BSYNC.RECONVERGENT B0 ;  /* 0x0000000000007941 */ /* 0x000fea0003800200 */
.L_x_26:
[----:B------:R-:W-:Y:S05]  /*1930*/  @P0 EXIT ;  /* 0x000000000000094d */ /* 0x000fea0003800000 */
[----:B------:R-:W1:Y:S01]  /*1940*/  LDCU.64 UR4, c[0x0][0x390] ;  /* 0x00007200ff0477ac */ /* 0x000e620008000a00 */
[----:B------:R-:W-:Y:S01]  /*1950*/  IMAD.WIDE R6, R23, 0x4, RZ ;  /* 0x0000000417067825 */ /* 0x000fe200078e02ff */
[----:B------:R-:W-:Y:S01]  /*1960*/  IADD3 R0, PT, PT, R19, -R4, RZ ;  /* 0x8000000413007210 */ /* 0x000fe20007ffe0ff */
[----:B------:R-:W-:Y:S01]  /*1970*/  BSSY.RECONVERGENT B0, `(.L_x_29) ;  /* 0x000003e000007945 */ /* 0x000fe20003800200 */
[----:B------:R-:W2:Y:S01]  /*1980*/  LDCU.64 UR6, c[0x0][0x3a0] ;  /* 0x00007400ff0677ac */ /* 0x000ea20008000a00 */
[----:B------:R-:W-:-:S04]  /*1990*/  IMAD.WIDE R16, R16, 0x4, RZ ;  /* 0x0000000410107825 */ /* 0x000fc800078e02ff */
[----:B0-----:R-:W-:Y:S01]  /*19a0*/  IMAD.WIDE.U32 R2, R2, 0x4, R6 ;  /* 0x0000000402027825 */ /* 0x001fe200078e0006 */
[----:B-1----:R-:W-:-:S04]  /*19b0*/  IADD3 R6, P1, P2, -R16, UR4, R6 ;  /* 0x0000000410067c10 */ /* 0x002fc8000fa3e106 */
[----:B------:R-:W-:Y:S02]  /*19c0*/  IADD3.X R7, PT, PT, ~R17, UR5, R7, P1, P2 ;  /* 0x0000000511077c10 */ /* 0x000fe40008fe4507 */
[----:B------:R-:W-:Y:S02]  /*19d0*/  ISETP.GT.AND P1, PT, R0, 0xc, PT ;  /* 0x0000000c0000780c */ /* 0x000fe40003f24270 */
[----:B--2---:R-:W-:Y:S02]  /*19e0*/  IADD3 R2, P0, PT, R2, UR6, RZ ;  /* 0x0000000602027c10 */ /* 0x004fe4000ff1e0ff */
[----:B------:R-:W-:Y:S02]  /*19f0*/  IADD3 R6, P2, PT, R6, 0x8, RZ ;  /* 0x0000000806067810 */ /* 0x000fe40007f5e0ff */
[----:B------:R-:W-:-:S03]  /*1a00*/  IADD3 R2, P3, PT, R2, 0x8, RZ ;  /* 0x0000000802027810 */ /* 0x000fc60007f7e0ff */
[----:B------:R-:W-:Y:S01]  /*1a10*/  IMAD.X R7, RZ, RZ, R7, P2 ;  /* 0x000000ffff077224 */ /* 0x000fe200010e0607 */
[----:B------:R-:W-:Y:S02]  /*1a20*/  IADD3.X R3, PT, PT, RZ, UR7, R3, P3, P0 ;  /* 0x00000007ff037c10 */ /* 0x000fe40009fe0403 */
[----:B------:R-:W-:Y:S01]  /*1a30*/  PLOP3.LUT P0, PT, PT, PT, PT, 0x80, 0x8 ;  /* 0x000000000008781c */ /* 0x000fe20003f0f070 */
[----:B------:R-:W-:-:S12]  /*1a40*/  @!P1 BRA `(.L_x_30) ;  /* 0x0000000000c09947 */ /* 0x000fd80003800000 */
[----:B------:R-:W-:Y:S01]  /*1a50*/  PLOP3.LUT P0, PT, PT, PT, PT, 0x8, 0x80 ;  /* 0x000000000080781c */ /* 0x000fe20003f0e170 */
[----:B------:R-:W-:-:S12]  /*1a60*/  VIADD R5, R19, 0xfffffff4 ;  /* 0xfffffff413057836 */ /* 0x000fd80000000000 */
.L_x_31:
        /* <DEDUP_REMOVED lines=26> */
[----:B------:R-:W-:-:S03]  /*1c10*/  IADD3 R11, PT, PT, R4, 0xc, RZ ;  /* 0x0000000c040b7810 */ /* 0x000fc60007ffe0ff */
        /* <DEDUP_REMOVED lines=9> */
[----:B------:R-:W-:-:S05]  /*1cb0*/  VIADD R4, R4, 0x10 ;  /* 0x0000001004047836 */ /* 0x000fca0000000000 */
[----:B------:R-:W-:Y:S01]  /*1cc0*/  ISETP.GE.AND P1, PT, R4, R5, PT ;  /* 0x000000050400720c */ /* 0x000fe20003f26270 */
[----:B--2---:R-:W-:Y:S04]  /*1cd0*/  STG.E desc[UR36][R2.64+0x30], R23 ;  /* 0x0000301702007986 */ /* 0x004fe8000c101924 */
[----:B0-----:R-:W2:Y:S01]  /*1ce0*/  LDG.E R13, desc[UR36][R10.64+0x4] ;  /* 0x000004240a0d7981 */ /* 0x001ea2000c1e1900 */
[----:B------:R-:W-:-:S05]  /*1cf0*/  IADD3 R0, P2, PT, R2, 0x40, RZ ;  /* 0x0000004002007810 */ /* 0x000fca0007f5e0ff */
[----:B------:R-:W-:Y:S01]  /*1d00*/  IMAD.X R9, RZ, RZ, R3, P2 ;  /* 0x000000ffff097224 */ /* 0x000fe200010e0603 */
[----:B--2---:R0:W-:Y:S02]  /*1d10*/  STG.E desc[UR36][R2.64+0x34], R13 ;  /* 0x0000340d02007986 */ /* 0x0041e4000c101924 */
[----:B0-----:R-:W-:Y:S02]  /*1d20*/  IMAD.MOV.U32 R2, RZ, RZ, R0 ;  /* 0x000000ffff027224 */ /* 0x001fe400078e0000 */
[----:B------:R-:W-:Y:S01]  /*1d30*/  IMAD.MOV.U32 R3, RZ, RZ, R9 ;  /* 0x000000ffff037224 */ /* 0x000fe200078e0009 */
[----:B------:R-:W-:Y:S06]  /*1d40*/  @!P1 BRA `(.L_x_31) ;  /* 0xfffffffc00489947 */ /* 0x000fec000383ffff */
.L_x_30:
[----:B------:R-:W-:Y:S05]  /*1d50*/  BSYNC.RECONVERGENT B0 ;  /* 0x0000000000007941 */ /* 0x000fea0003800200 */
.L_x_29:
[----:B------:R-:W-:Y:S01]  /*1d60*/  IADD3 R0, PT, PT, R19, -R4, RZ ;  /* 0x8000000413007210 */ /* 0x000fe20007ffe0ff */
[----:B------:R-:W-:Y:S03]  /*1d70*/  BSSY.RECONVERGENT B0, `(.L_x_32) ;  /* 0x000001c000007945 */ /* 0x000fe60003800200 */
        /* <DEDUP_REMOVED lines=25> */
[----:B0-----:R-:W-:Y:S01]  /*1f10*/  IMAD.MOV.U32 R2, RZ, RZ, R0 ;  /* 0x000000ffff027224 */ /* 0x001fe200078e0000 */
[----:B------:R-:W-:-:S08]  /*1f20*/  MOV R3, R9 ;  /* 0x0000000900037202 */ /* 0x000fd00000000f00 */
.L_x_33:
[----:B------:R-:W-:Y:S05]  /*1f30*/  BSYNC.RECONVERGENT B0 ;  /* 0x0000000000007941 */ /* 0x000fea0003800200 */
.L_x_32:
        /* <DEDUP_REMOVED lines=12> */
        .weak           $__internal_0_$__cuda_sm3x_div_rn_noftz_f32_slowpath
        .type           $__internal_0_$__cuda_sm3x_div_rn_noftz_f32_slowpath,@function
        .size           $__internal_0_$__cuda_sm3x_div_rn_noftz_f32_slowpath,(.L_x_43 - $__internal_0_$__cuda_sm3x_div_rn_noftz_f32_slowpath)
$__internal_0_$__cuda_sm3x_div_rn_noftz_f32_slowpath:
[--C-:B------:R-:W-:Y:S01]  /*2000*/  SHF.R.U32.HI R10, RZ, 0x17, R3.reuse ;  /* 0x00000017ff0a7819 */ /* 0x100fe20000011603 */
[--C-:B------:R-:W-:Y:S01]  /*2010*/  IMAD.MOV.U32 R12, RZ, RZ, R2.reuse ;  /* 0x000000ffff0c7224 */ /* 0x100fe200078e0002 */
[----:B------:R-:W-:Y:S01]  /*2020*/  SHF.R.U32.HI R9, RZ, 0x17, R2 ;  /* 0x00000017ff097819 */ /* 0x000fe20000011602 */
[----:B------:R-:W-:Y:S01]  /*2030*/  IMAD.MOV.U32 R13, RZ, RZ, R3 ;  /* 0x000000ffff0d7224 */ /* 0x000fe200078e0003 */
[----:B------:R-:W-:Y:S02]  /*2040*/  LOP3.LUT R10, R10, 0xff, RZ, 0xc0, !PT ;  /* 0x000000ff0a0a7812 */ /* 0x000fe400078ec0ff */
[----:B------:R-:W-:-:S03]  /*2050*/  LOP3.LUT R11, R9, 0xff, RZ, 0xc0, !PT ;  /* 0x000000ff090b7812 */ /* 0x000fc600078ec0ff */
[----:B------:R-:W-:Y:S02]  /*2060*/  VIADD R15, R10, 0xffffffff ;  /* 0xffffffff0a0f7836 */ /* 0x000fe40000000000 */
[----:B------:R-:W-:-:S03]  /*2070*/  VIADD R14, R11, 0xffffffff ;  /* 0xffffffff0b0e7836 */ /* 0x000fc60000000000 */
[----:B------:R-:W-:-:S04]  /*2080*/  ISETP.GT.U32.AND P0, PT, R15, 0xfd, PT ;  /* 0x000000fd0f00780c */ /* 0x000fc80003f04070 */
[----:B------:R-:W-:-:S13]  /*2090*/  ISETP.GT.U32.OR P0, PT, R14, 0xfd, P0 ;  /* 0x000000fd0e00780c */ /* 0x000fda0000704470 */
[----:B------:R-:W-:Y:S01]  /*20a0*/  @!P0 MOV R9, RZ ;  /* 0x000000ff00098202 */ /* 0x000fe20000000f00 */
[----:B------:R-:W-:Y:S06]  /*20b0*/  @!P0 BRA `(.L_x_34) ;  /* 0x00000000005c8947 */ /* 0x000fec0003800000 */
[----:B------:R-:W-:Y:S02]  /*20c0*/  FSETP.GTU.FTZ.AND P0, PT, |R2|, +INF , PT ;  /* 0x7f8000000200780b */ /* 0x000fe40003f1c200 */
[----:B------:R-:W-:-:S04]  /*20d0*/  FSETP.GTU.FTZ.AND P1, PT, |R3|, +INF , PT ;  /* 0x7f8000000300780b */ /* 0x000fc80003f3c200 */
[----:B------:R-:W-:-:S13]  /*20e0*/  PLOP3.LUT P0, PT, P0, P1, PT, 0xf8, 0x8f ;  /* 0x00000000008f781c */ /* 0x000fda0000703f70 */
[----:B------:R-:W-:Y:S05]  /*20f0*/  @P0 BRA `(.L_x_35) ;  /* 0x0000000400440947 */ /* 0x000fea0003800000 */
[----:B------:R-:W-:-:S13]  /*2100*/  LOP3.LUT P0, RZ, R13, 0x7fffffff, R12, 0xc8, !PT ;  /* 0x7fffffff0dff7812 */ /* 0x000fda000780c80c */
[----:B------:R-:W-:Y:S05]  /*2110*/  @!P0 BRA `(.L_x_36) ;  /* 0x0000000400348947 */ /* 0x000fea0003800000 */
[C---:B------:R-:W-:Y:S02]  /*2120*/  FSETP.NEU.FTZ.AND P2, PT, |R2|.reuse, +INF , PT ;  /* 0x7f8000000200780b */ /* 0x040fe40003f5d200 */
[----:B------:R-:W-:Y:S02]  /*2130*/  FSETP.NEU.FTZ.AND P1, PT, |R3|, +INF , PT ;  /* 0x7f8000000300780b */ /* 0x000fe40003f3d200 */
[----:B------:R-:W-:-:S11]  /*2140*/  FSETP.NEU.FTZ.AND P0, PT, |R2|, +INF , PT ;  /* 0x7f8000000200780b */ /* 0x000fd60003f1d200 */
[----:B------:R-:W-:Y:S05]  /*2150*/  @!P1 BRA !P2, `(.L_x_36) ;  /* 0x0000000400249947 */ /* 0x000fea0005000000 */
[----:B------:R-:W-:-:S04]  /*2160*/  LOP3.LUT P2, RZ, R12, 0x7fffffff, RZ, 0xc0, !PT ;  /* 0x7fffffff0cff7812 */ /* 0x000fc8000784c0ff */
[----:B------:R-:W-:-:S13]  /*2170*/  PLOP3.LUT P1, PT, P1, P2, PT, 0x2f, 0xf2 ;  /* 0x0000000000f2781c */ /* 0x000fda0000f24577 */
[----:B------:R-:W-:Y:S05]  /*2180*/  @P1 BRA `(.L_x_37) ;  /* 0x0000000400101947 */ /* 0x000fea0003800000 */
[----:B------:R-:W-:-:S04]  /*2190*/  LOP3.LUT P1, RZ, R13, 0x7fffffff, RZ, 0xc0, !PT ;  /* 0x7fffffff0dff7812 */ /* 0x000fc8000782c0ff */
[----:B------:R-:W-:-:S13]  /*21a0*/  PLOP3.LUT P0, PT, P0, P1, PT, 0x2f, 0xf2 ;  /* 0x0000000000f2781c */ /* 0x000fda0000702577 */
[----:B------:R-:W-:Y:S05]  /*21b0*/  @P0 BRA `(.L_x_38) ;  /* 0x0000000000f80947 */ /* 0x000fea0003800000 */
[----:B------:R-:W-:Y:S02]  /*21c0*/  ISETP.GE.AND P0, PT, R14, RZ, PT ;  /* 0x000000ff0e00720c */ /* 0x000fe40003f06270 */
[----:B------:R-:W-:-:S11]  /*21d0*/  ISETP.GE.AND P1, PT, R15, RZ, PT ;  /* 0x000000ff0f00720c */ /* 0x000fd60003f26270 */
[----:B------:R-:W-:Y:S02]  /*21e0*/  @P0 IMAD.MOV.U32 R9, RZ, RZ, RZ ;  /* 0x000000ffff090224 */ /* 0x000fe400078e00ff */
[----:B------:R-:W-:Y:S01]  /*21f0*/  @!P0 FFMA R12, R2, 1.84467440737095516160e+19, RZ ;  /* 0x5f800000020c8823 */ /* 0x000fe200000000ff */
[----:B------:R-:W-:Y:S02]  /*2200*/  @!P0 IMAD.MOV.U32 R9, RZ, RZ, -0x40 ;  /* 0xffffffc0ff098424 */ /* 0x000fe400078e00ff */
[----:B------:R-:W-:Y:S02]  /*2210*/  @!P1 FFMA R13, R3, 1.84467440737095516160e+19, RZ ;  /* 0x5f800000030d9823 */ /* 0x000fe400000000ff */
[----:B------:R-:W-:-:S07]  /*2220*/  @!P1 VIADD R9, R9, 0x40 ;  /* 0x0000004009099836 */ /* 0x000fce0000000000 */
.L_x_34:
[----:B------:R-:W-:Y:S02]  /*2230*/  LEA R14, R10, 0xc0800000, 0x17 ;  /* 0xc08000000a0e7811 */ /* 0x000fe400078eb8ff */
[----:B------:R-:W-:-:S03]  /*2240*/  IADD3 R11, PT, PT, R11, -0x7f, RZ ;  /* 0xffffff810b0b7810 */ /* 0x000fc60007ffe0ff */
[----:B------:R-:W-:Y:S02]  /*2250*/  IMAD.IADD R14, R13, 0x1, -R14 ;  /* 0x000000010d0e7824 */ /* 0x000fe400078e0a0e */
[----:B------:R-:W-:Y:S02]  /*2260*/  IMAD R3, R11, -0x800000, R12 ;  /* 0xff8000000b037824 */ /* 0x000fe400078e020c */
[----:B------:R-:W0:Y:S01]  /*2270*/  MUFU.RCP R13, R14 ;  /* 0x0000000e000d7308 */ /* 0x000e220000001000 */
[----:B------:R-:W-:-:S04]  /*2280*/  FADD.FTZ R16, -R14, -RZ ;  /* 0x800000ff0e107221 */ /* 0x000fc80000010100 */
[----:B0-----:R-:W-:-:S04]  /*2290*/  FFMA R18, R13, R16, 1 ;  /* 0x3f8000000d127423 */ /* 0x001fc80000000010 */
[----:B------:R-:W-:-:S04]  /*22a0*/  FFMA R15, R13, R18, R13 ;  /* 0x000000120d0f7223 */ /* 0x000fc8000000000d */
[----:B------:R-:W-:-:S04]  /*22b0*/  FFMA R12, R3, R15, RZ ;  /* 0x0000000f030c7223 */ /* 0x000fc800000000ff */
[----:B------:R-:W-:-:S04]  /*22c0*/  FFMA R13, R16, R12, R3 ;  /* 0x0000000c100d7223 */ /* 0x000fc80000000003 */
[----:B------:R-:W-:Y:S01]  /*22d0*/  FFMA R18, R15, R13, R12 ;  /* 0x0000000d0f127223 */ /* 0x000fe2000000000c */
[----:B------:R-:W-:-:S03]  /*22e0*/  IADD3 R12, PT, PT, R11, 0x7f, -R10 ;  /* 0x0000007f0b0c7810 */ /* 0x000fc60007ffe80a */
[----:B------:R-:W-:Y:S02]  /*22f0*/  FFMA R13, R16, R18, R3 ;  /* 0x00000012100d7223 */ /* 0x000fe40000000003 */
[----:B------:R-:W-:Y:S02]  /*2300*/  IMAD.IADD R12, R12, 0x1, R9 ;  /* 0x000000010c0c7824 */ /* 0x000fe400078e0209 */
[----:B------:R-:W-:-:S05]  /*2310*/  FFMA R3, R15, R13, R18 ;  /* 0x0000000d0f037223 */ /* 0x000fca0000000012 */
[----:B------:R-:W-:-:S04]  /*2320*/  SHF.R.U32.HI R10, RZ, 0x17, R3 ;  /* 0x00000017ff0a7819 */ /* 0x000fc80000011603 */
[----:B------:R-:W-:-:S05]  /*2330*/  LOP3.LUT R10, R10, 0xff, RZ, 0xc0, !PT ;  /* 0x000000ff0a0a7812 */ /* 0x000fca00078ec0ff */
[----:B------:R-:W-:-:S04]  /*2340*/  IMAD.IADD R14, R10, 0x1, R12 ;  /* 0x000000010a0e7824 */ /* 0x000fc800078e020c */
[----:B------:R-:W-:-:S05]  /*2350*/  VIADD R9, R14, 0xffffffff ;  /* 0xffffffff0e097836 */ /* 0x000fca0000000000 */
[----:B------:R-:W-:-:S13]  /*2360*/  ISETP.GE.U32.AND P0, PT, R9, 0xfe, PT ;  /* 0x000000fe0900780c */ /* 0x000fda0003f06070 */
[----:B------:R-:W-:Y:S05]  /*2370*/  @!P0 BRA `(.L_x_39) ;  /* 0x0000000000808947 */ /* 0x000fea0003800000 */
[----:B------:R-:W-:-:S13]  /*2380*/  ISETP.GT.AND P0, PT, R14, 0xfe, PT ;  /* 0x000000fe0e00780c */ /* 0x000fda0003f04270 */
[----:B------:R-:W-:Y:S05]  /*2390*/  @P0 BRA `(.L_x_40) ;  /* 0x00000000006c0947 */ /* 0x000fea0003800000 */
[----:B------:R-:W-:-:S13]  /*23a0*/  ISETP.GE.AND P0, PT, R14, 0x1, PT ;  /* 0x000000010e00780c */ /* 0x000fda0003f06270 */
[----:B------:R-:W-:Y:S05]  /*23b0*/  @P0 BRA `(.L_x_41) ;  /* 0x0000000000980947 */ /* 0x000fea0003800000 */
[----:B------:R-:W-:Y:S02]  /*23c0*/  ISETP.GE.AND P0, PT, R14, -0x18, PT ;  /* 0xffffffe80e00780c */ /* 0x000fe40003f06270 */
[----:B------:R-:W-:-:S11]  /*23d0*/  LOP3.LUT R3, R3, 0x80000000, RZ, 0xc0, !PT ;  /* 0x8000000003037812 */ /* 0x000fd600078ec0ff */
[----:B------:R-:W-:Y:S05]  /*23e0*/  @!P0 BRA `(.L_x_41) ;  /* 0x00000000008c8947 */ /* 0x000fea0003800000 */
[CCC-:B------:R-:W-:Y:S01]  /*23f0*/  FFMA.RZ R9, R15.reuse, R13.reuse, R18.reuse ;  /* 0x0000000d0f097223 */ /* 0x1c0fe2000000c012 */
[C---:B------:R-:W-:Y:S02]  /*2400*/  VIADD R12, R14.reuse, 0x20 ;  /* 0x000000200e0c7836 */ /* 0x040fe40000000000 */
[-CC-:B------:R-:W-:Y:S01]  /*2410*/  FFMA.RM R10, R15, R13.reuse, R18.reuse ;  /* 0x0000000d0f0a7223 */ /* 0x180fe20000004012 */
[C---:B------:R-:W-:Y:S02]  /*2420*/  ISETP.NE.AND P2, PT, R14.reuse, RZ, PT ;  /* 0x000000ff0e00720c */ /* 0x040fe40003f45270 */
[----:B------:R-:W-:Y:S01]  /*2430*/  LOP3.LUT R11, R9, 0x7fffff, RZ, 0xc0, !PT ;  /* 0x007fffff090b7812 */ /* 0x000fe200078ec0ff */
[----:B------:R-:W-:Y:S01]  /*2440*/  FFMA.RP R9, R15, R13, R18 ;  /* 0x0000000d0f097223 */ /* 0x000fe20000008012 */
[----:B------:R-:W-:Y:S02]  /*2450*/  ISETP.NE.AND P1, PT, R14, RZ, PT ;  /* 0x000000ff0e00720c */ /* 0x000fe40003f25270 */
[----:B------:R-:W-:-:S02]  /*2460*/  LOP3.LUT R11, R11, 0x800000, RZ, 0xfc, !PT ;  /* 0x008000000b0b7812 */ /* 0x000fc400078efcff */
[----:B------:R-:W-:Y:S02]  /*2470*/  IADD3 R13, PT, PT, -R14, RZ, RZ ;  /* 0x000000ff0e0d7210 */ /* 0x000fe40007ffe1ff */
[----:B------:R-:W-:Y:S02]  /*2480*/  SHF.L.U32 R12, R11, R12, RZ ;  /* 0x0000000c0b0c7219 */ /* 0x000fe400000006ff */
[----:B------:R-:W-:Y:S02]  /*2490*/  FSETP.NEU.FTZ.AND P0, PT, R9, R10, PT ;  /* 0x0000000a0900720b */ /* 0x000fe40003f1d000 */
[----:B------:R-:W-:Y:S02]  /*24a0*/  SEL R10, R13, RZ, P2 ;  /* 0x000000ff0d0a7207 */ /* 0x000fe40001000000 */
[----:B------:R-:W-:Y:S02]  /*24b0*/  ISETP.NE.AND P1, PT, R12, RZ, P1 ;  /* 0x000000ff0c00720c */ /* 0x000fe40000f25270 */
[----:B------:R-:W-:-:S02]  /*24c0*/  SHF.R.U32.HI R10, RZ, R10, R11 ;  /* 0x0000000aff0a7219 */ /* 0x000fc4000001160b */
[----:B------:R-:W-:Y:S02]  /*24d0*/  PLOP3.LUT P0, PT, P0, P1, PT, 0xf8, 0x8f ;  /* 0x00000000008f781c */ /* 0x000fe40000703f70 */
[----:B------:R-:W-:Y:S02]  /*24e0*/  SHF.R.U32.HI R12, RZ, 0x1, R10 ;  /* 0x00000001ff0c7819 */ /* 0x000fe4000001160a */
[----:B------:R-:W-:-:S04]  /*24f0*/  SEL R9, RZ, 0x1, !P0 ;  /* 0x00000001ff097807 */ /* 0x000fc80004000000 */
[----:B------:R-:W-:-:S04]  /*2500*/  LOP3.LUT R9, R9, 0x1, R12, 0xf8, !PT ;  /* 0x0000000109097812 */ /* 0x000fc800078ef80c */
[----:B------:R-:W-:-:S05]  /*2510*/  LOP3.LUT R9, R9, R10, RZ, 0xc0, !PT ;  /* 0x0000000a09097212 */ /* 0x000fca00078ec0ff */
[----:B------:R-:W-:-:S05]  /*2520*/  IMAD.IADD R12, R12, 0x1, R9 ;  /* 0x000000010c0c7824 */ /* 0x000fca00078e0209 */
[----:B------:R-:W-:Y:S01]  /*2530*/  LOP3.LUT R3, R12, R3, RZ, 0xfc, !PT ;  /* 0x000000030c037212 */ /* 0x000fe200078efcff */
[----:B------:R-:W-:Y:S06]  /*2540*/  BRA `(.L_x_41) ;  /* 0x0000000000347947 */ /* 0x000fec0003800000 */
.L_x_40:
[----:B------:R-:W-:-:S04]  /*2550*/  LOP3.LUT R3, R3, 0x80000000, RZ, 0xc0, !PT ;  /* 0x8000000003037812 */ /* 0x000fc800078ec0ff */
[----:B------:R-:W-:Y:S01]  /*2560*/  LOP3.LUT R3, R3, 0x7f800000, RZ, 0xfc, !PT ;  /* 0x7f80000003037812 */ /* 0x000fe200078efcff */
[----:B------:R-:W-:Y:S06]  /*2570*/  BRA `(.L_x_41) ;  /* 0x0000000000287947 */ /* 0x000fec0003800000 */
.L_x_39:
[----:B------:R-:W-:Y:S01]  /*2580*/  IMAD R3, R12, 0x800000, R3 ;  /* 0x008000000c037824 */ /* 0x000fe200078e0203 */
[----:B------:R-:W-:Y:S06]  /*2590*/  BRA `(.L_x_41) ;  /* 0x0000000000207947 */ /* 0x000fec0003800000 */
.L_x_38:
[----:B------:R-:W-:-:S04]  /*25a0*/  LOP3.LUT R3, R13, 0x80000000, R12, 0x48, !PT ;  /* 0x800000000d037812 */ /* 0x000fc800078e480c */
[----:B------:R-:W-:Y:S01]  /*25b0*/  LOP3.LUT R3, R3, 0x7f800000, RZ, 0xfc, !PT ;  /* 0x7f80000003037812 */ /* 0x000fe200078efcff */
[----:B------:R-:W-:Y:S06]  /*25c0*/  BRA `(.L_x_41) ;  /* 0x0000000000147947 */ /* 0x000fec0003800000 */
.L_x_37:
[----:B------:R-:W-:Y:S01]  /*25d0*/  LOP3.LUT R3, R13, 0x80000000, R12, 0x48, !PT ;  /* 0x800000000d037812 */ /* 0x000fe200078e480c */
[----:B------:R-:W-:Y:S06]  /*25e0*/  BRA `(.L_x_41) ;  /* 0x00000000000c7947 */ /* 0x000fec0003800000 */
.L_x_36:
[----:B------:R-:W0:Y:S01]  /*25f0*/  MUFU.RSQ R3, -QNAN ;  /* 0xffc0000000037908 */ /* 0x000e220000001400 */
[----:B------:R-:W-:Y:S05]  /*2600*/  BRA `(.L_x_41) ;  /* 0x0000000000047947 */ /* 0x000fea0003800000 */
.L_x_35:
[----:B------:R-:W-:-:S07]  /*2610*/  FADD.FTZ R3, R2, R3 ;  /* 0x0000000302037221 */ /* 0x000fce0000010000 */
.L_x_41:
[----:B------:R-:W-:-:S04]  /*2620*/  IMAD.MOV.U32 R9, RZ, RZ, 0x0 ;  /* 0x00000000ff097424 */ /* 0x000fc800078e00ff */
[----:B0-----:R-:W-:Y:S05]  /*2630*/  RET.REL.NODEC R8 `(_Z18merge_basic_kernelPiiS_iS_) ;  /* 0xffffffd808707950 */ /* 0x001fea0003c3ffff */
.L_x_42:
[----:B------:R-:W-:-:S00]  /*2640*/  BRA `(.L_x_42) ;  /* 0xfffffffc00fc7947 */ /* 0x000fc0000383ffff */
[----:B------:R-:W-:-:S00]  /*2650*/  NOP ;  /* 0x0000000000007918 */ /* 0x000fc00000000000 */
        /* <DEDUP_REMOVED lines=10> */
.L_x_43:


//--------------------- .nv.global.init           --------------------------
	.section	.nv.global.init,"aw",@progbits
.nv.global.init:
	.type		$str,@object
	.size		$str,(.L_0 - $str)
$str:
        /*0000*/ 	.byte	0x69, 0x5f, 0x63, 0x75, 0x72, 0x72, 0x20, 0x25, 0x69, 0x2c, 0x20, 0x69, 0x5f, 0x6e, 0x65, 0x78
        /*0010*/ 	.byte	0x74, 0x20, 0x25, 0x69, 0x2c, 0x20, 0x6a, 0x5f, 0x63, 0x75, 0x72, 0x72, 0x20, 0x25, 0x69, 0x2c
        /*0020*/ 	.byte	0x20, 0x6a, 0x5f, 0x6e, 0x65, 0x78, 0x74, 0x20, 0x25, 0x69, 0x2c, 0x20, 0x74, 0x69, 0x64, 0x20
        /*0030*/ 	.byte	0x25, 0x64, 0x0a, 0x00
.L_0:


//--------------------- .nv.shared.reserved.0     --------------------------
	.section	.nv.shared.reserved.0,"aw",@nobits
	.weak		__nv_reservedSMEM_offset_0_alias
	.size		__nv_reservedSMEM_offset_0_alias, 0, 64
	.other		__nv_reservedSMEM_offset_0_alias,@"STO_CUDA_RESERVED_SHARED STV_DEFAULT"
__nv_reservedSMEM_offset_0_alias:
	.zero		0
	.zero		64


//--------------------- .nv.constant0._Z18merge_basic_kernelPiiS_iS_ --------------------------
	.section	.nv.constant0._Z18merge_basic_kernelPiiS_iS_,"a",@progbits
	.sectionflags	@""
	.align	4
.nv.constant0._Z18merge_basic_kernelPiiS_iS_:
	.zero		936


//--------------------- SYMBOLS --------------------------

	.type		.nv.reservedSmem.offset0,@object
	.size		.nv.reservedSmem.offset0,0x4
	.type		vprintf,@function
